//
// Generated by NVIDIA NVVM Compiler
//
// Compiler Build ID: CL-36424714
// Cuda compilation tools, release 13.0, V13.0.88
// Based on NVVM 20.0.0
//

.version 9.0
.target sm_100
.address_size 64

	// .globl	_Z6MatMulPdS_S_i
// _ZZ6QR_gpuPddiidE5Sub_A has been demoted
// _ZZ6QR_gpuPddiidE5Sub_B has been demoted
// _ZZ7QR_initPddidE5Sub_A has been demoted
// _ZZ7QR_initPddidE5Sub_B has been demoted

.visible .entry _Z6MatMulPdS_S_i(
	.param .u64 .ptr .align 1 _Z6MatMulPdS_S_i_param_0,
	.param .u64 .ptr .align 1 _Z6MatMulPdS_S_i_param_1,
	.param .u64 .ptr .align 1 _Z6MatMulPdS_S_i_param_2,
	.param .u32 _Z6MatMulPdS_S_i_param_3
)
{
	.reg .pred 	%p<10>;
	.reg .b32 	%r<78>;
	.reg .b64 	%rd<48>;
	.reg .b64 	%fd<68>;

	ld.param.u64 	%rd4, [_Z6MatMulPdS_S_i_param_0];
	ld.param.u64 	%rd5, [_Z6MatMulPdS_S_i_param_1];
	ld.param.u32 	%r43, [_Z6MatMulPdS_S_i_param_3];
	cvta.to.global.u64 	%rd1, %rd5;
	cvta.to.global.u64 	%rd2, %rd4;
	mov.u32 	%r44, %tid.x;
	mov.u32 	%r45, %ctaid.x;
	mov.u32 	%r46, %ntid.x;
	mad.lo.s32 	%r1, %r45, %r46, %r44;
	mov.u32 	%r2, %tid.y;
	mov.u32 	%r47, %ctaid.y;
	mov.u32 	%r48, %ntid.y;
	mul.lo.s32 	%r3, %r47, %r48;
	add.s32 	%r4, %r3, %r2;
	setp.lt.s32 	%p1, %r43, 1;
	mov.f64 	%fd67, 0d0000000000000000;
	@%p1 bra 	$L__BB0_12;
	mul.lo.s32 	%r5, %r43, %r1;
	and.b32  	%r6, %r43, 7;
	setp.lt.u32 	%p2, %r43, 8;
	mov.f64 	%fd67, 0d0000000000000000;
	mov.b32 	%r76, 0;
	@%p2 bra 	$L__BB0_4;
	and.b32  	%r76, %r43, 2147483640;
	neg.s32 	%r74, %r76;
	add.s32 	%r50, %r2, %r43;
	add.s32 	%r73, %r50, %r3;
	shl.b32 	%r10, %r43, 3;
	shl.b32 	%r51, %r43, 1;
	add.s32 	%r72, %r4, %r51;
	mad.lo.s32 	%r71, %r43, 3, %r4;
	shl.b32 	%r52, %r43, 2;
	add.s32 	%r70, %r4, %r52;
	mad.lo.s32 	%r69, %r43, 5, %r4;
	mad.lo.s32 	%r68, %r43, 6, %r4;
	mad.lo.s32 	%r67, %r43, 7, %r4;
	mov.f64 	%fd67, 0d0000000000000000;
	mov.u32 	%r65, %r5;
	mov.u32 	%r66, %r4;
$L__BB0_3:
	.pragma "nounroll";
	mul.wide.s32 	%rd6, %r65, 8;
	add.s64 	%rd7, %rd2, %rd6;
	ld.global.f64 	%fd17, [%rd7];
	mul.wide.u32 	%rd8, %r66, 8;
	add.s64 	%rd9, %rd1, %rd8;
	ld.global.f64 	%fd18, [%rd9];
	fma.rn.f64 	%fd19, %fd17, %fd18, %fd67;
	ld.global.f64 	%fd20, [%rd7+8];
	mul.wide.u32 	%rd10, %r73, 8;
	add.s64 	%rd11, %rd1, %rd10;
	ld.global.f64 	%fd21, [%rd11];
	fma.rn.f64 	%fd22, %fd20, %fd21, %fd19;
	ld.global.f64 	%fd23, [%rd7+16];
	mul.wide.u32 	%rd12, %r72, 8;
	add.s64 	%rd13, %rd1, %rd12;
	ld.global.f64 	%fd24, [%rd13];
	fma.rn.f64 	%fd25, %fd23, %fd24, %fd22;
	ld.global.f64 	%fd26, [%rd7+24];
	mul.wide.u32 	%rd14, %r71, 8;
	add.s64 	%rd15, %rd1, %rd14;
	ld.global.f64 	%fd27, [%rd15];
	fma.rn.f64 	%fd28, %fd26, %fd27, %fd25;
	ld.global.f64 	%fd29, [%rd7+32];
	mul.wide.u32 	%rd16, %r70, 8;
	add.s64 	%rd17, %rd1, %rd16;
	ld.global.f64 	%fd30, [%rd17];
	fma.rn.f64 	%fd31, %fd29, %fd30, %fd28;
	ld.global.f64 	%fd32, [%rd7+40];
	mul.wide.u32 	%rd18, %r69, 8;
	add.s64 	%rd19, %rd1, %rd18;
	ld.global.f64 	%fd33, [%rd19];
	fma.rn.f64 	%fd34, %fd32, %fd33, %fd31;
	ld.global.f64 	%fd35, [%rd7+48];
	mul.wide.u32 	%rd20, %r68, 8;
	add.s64 	%rd21, %rd1, %rd20;
	ld.global.f64 	%fd36, [%rd21];
	fma.rn.f64 	%fd37, %fd35, %fd36, %fd34;
	ld.global.f64 	%fd38, [%rd7+56];
	mul.wide.u32 	%rd22, %r67, 8;
	add.s64 	%rd23, %rd1, %rd22;
	ld.global.f64 	%fd39, [%rd23];
	fma.rn.f64 	%fd67, %fd38, %fd39, %fd37;
	add.s32 	%r74, %r74, 8;
	add.s32 	%r73, %r73, %r10;
	add.s32 	%r72, %r72, %r10;
	add.s32 	%r71, %r71, %r10;
	add.s32 	%r70, %r70, %r10;
	add.s32 	%r69, %r69, %r10;
	add.s32 	%r68, %r68, %r10;
	add.s32 	%r67, %r67, %r10;
	add.s32 	%r66, %r66, %r10;
	add.s32 	%r65, %r65, 8;
	setp.ne.s32 	%p3, %r74, 0;
	@%p3 bra 	$L__BB0_3;
$L__BB0_4:
	setp.eq.s32 	%p4, %r6, 0;
	@%p4 bra 	$L__BB0_12;
	and.b32  	%r38, %r43, 3;
	setp.lt.u32 	%p5, %r6, 4;
	@%p5 bra 	$L__BB0_7;
	add.s32 	%r53, %r76, %r5;
	mul.wide.s32 	%rd24, %r53, 8;
	add.s64 	%rd25, %rd2, %rd24;
	ld.global.f64 	%fd41, [%rd25];
	mad.lo.s32 	%r54, %r76, %r43, %r4;
	mul.wide.u32 	%rd26, %r54, 8;
	add.s64 	%rd27, %rd1, %rd26;
	ld.global.f64 	%fd42, [%rd27];
	fma.rn.f64 	%fd43, %fd41, %fd42, %fd67;
	ld.global.f64 	%fd44, [%rd25+8];
	add.s32 	%r55, %r54, %r43;
	mul.wide.u32 	%rd28, %r55, 8;
	add.s64 	%rd29, %rd1, %rd28;
	ld.global.f64 	%fd45, [%rd29];
	fma.rn.f64 	%fd46, %fd44, %fd45, %fd43;
	ld.global.f64 	%fd47, [%rd25+16];
	add.s32 	%r56, %r55, %r43;
	mul.wide.u32 	%rd30, %r56, 8;
	add.s64 	%rd31, %rd1, %rd30;
	ld.global.f64 	%fd48, [%rd31];
	fma.rn.f64 	%fd49, %fd47, %fd48, %fd46;
	ld.global.f64 	%fd50, [%rd25+24];
	add.s32 	%r57, %r56, %r43;
	mul.wide.u32 	%rd32, %r57, 8;
	add.s64 	%rd33, %rd1, %rd32;
	ld.global.f64 	%fd51, [%rd33];
	fma.rn.f64 	%fd67, %fd50, %fd51, %fd49;
	add.s32 	%r76, %r76, 4;
$L__BB0_7:
	setp.eq.s32 	%p6, %r38, 0;
	@%p6 bra 	$L__BB0_12;
	setp.eq.s32 	%p7, %r38, 1;
	@%p7 bra 	$L__BB0_10;
	add.s32 	%r58, %r76, %r5;
	mul.wide.s32 	%rd34, %r58, 8;
	add.s64 	%rd35, %rd2, %rd34;
	ld.global.f64 	%fd53, [%rd35];
	mad.lo.s32 	%r59, %r76, %r43, %r4;
	mul.wide.u32 	%rd36, %r59, 8;
	add.s64 	%rd37, %rd1, %rd36;
	ld.global.f64 	%fd54, [%rd37];
	fma.rn.f64 	%fd55, %fd53, %fd54, %fd67;
	ld.global.f64 	%fd56, [%rd35+8];
	add.s32 	%r60, %r59, %r43;
	mul.wide.u32 	%rd38, %r60, 8;
	add.s64 	%rd39, %rd1, %rd38;
	ld.global.f64 	%fd57, [%rd39];
	fma.rn.f64 	%fd67, %fd56, %fd57, %fd55;
	add.s32 	%r76, %r76, 2;
$L__BB0_10:
	and.b32  	%r61, %r43, 1;
	setp.eq.b32 	%p8, %r61, 1;
	not.pred 	%p9, %p8;
	@%p9 bra 	$L__BB0_12;
	add.s32 	%r62, %r76, %r5;
	mul.wide.s32 	%rd40, %r62, 8;
	add.s64 	%rd41, %rd2, %rd40;
	ld.global.f64 	%fd58, [%rd41];
	mad.lo.s32 	%r63, %r76, %r43, %r4;
	mul.wide.u32 	%rd42, %r63, 8;
	add.s64 	%rd43, %rd1, %rd42;
	ld.global.f64 	%fd59, [%rd43];
	fma.rn.f64 	%fd67, %fd58, %fd59, %fd67;
$L__BB0_12:
	ld.param.u64 	%rd47, [_Z6MatMulPdS_S_i_param_2];
	cvta.to.global.u64 	%rd44, %rd47;
	mad.lo.s32 	%r64, %r43, %r1, %r4;
	mul.wide.s32 	%rd45, %r64, 8;
	add.s64 	%rd46, %rd44, %rd45;
	st.global.f64 	[%rd46], %fd67;
	ret;

}
	// .globl	_Z15Householder_gpuPdS_S_ii
.visible .entry _Z15Householder_gpuPdS_S_ii(
	.param .u64 .ptr .align 1 _Z15Householder_gpuPdS_S_ii_param_0,
	.param .u64 .ptr .align 1 _Z15Householder_gpuPdS_S_ii_param_1,
	.param .u64 .ptr .align 1 _Z15Householder_gpuPdS_S_ii_param_2,
	.param .u32 _Z15Householder_gpuPdS_S_ii_param_3,
	.param .u32 _Z15Householder_gpuPdS_S_ii_param_4
)
{
	.reg .pred 	%p<15>;
	.reg .b32 	%r<37>;
	.reg .b64 	%rd<33>;
	.reg .b64 	%fd<99>;

	ld.param.u64 	%rd10, [_Z15Householder_gpuPdS_S_ii_param_0];
	ld.param.u64 	%rd11, [_Z15Householder_gpuPdS_S_ii_param_1];
	ld.param.u64 	%rd12, [_Z15Householder_gpuPdS_S_ii_param_2];
	ld.param.u32 	%r19, [_Z15Householder_gpuPdS_S_ii_param_3];
	ld.param.u32 	%r20, [_Z15Householder_gpuPdS_S_ii_param_4];
	cvta.to.global.u64 	%rd1, %rd11;
	cvta.to.global.u64 	%rd2, %rd12;
	mov.u32 	%r21, %tid.x;
	mov.u32 	%r22, %ctaid.x;
	mov.u32 	%r23, %ntid.x;
	mad.lo.s32 	%r1, %r22, %r23, %r21;
	mov.u32 	%r24, %tid.y;
	mov.u32 	%r25, %ctaid.y;
	mov.u32 	%r26, %ntid.y;
	mad.lo.s32 	%r2, %r25, %r26, %r24;
	setp.ne.s32 	%p1, %r2, 0;
	mul.wide.s32 	%rd13, %r1, 8;
	add.s64 	%rd3, %rd2, %rd13;
	@%p1 bra 	$L__BB1_3;
	mov.b64 	%rd14, 0;
	st.global.u64 	[%rd3], %rd14;
	setp.ge.s32 	%p2, %r1, %r20;
	@%p2 bra 	$L__BB1_3;
	mad.lo.s32 	%r27, %r20, %r19, %r1;
	cvta.to.global.u64 	%rd15, %rd10;
	mul.wide.s32 	%rd16, %r27, 8;
	add.s64 	%rd17, %rd15, %rd16;
	ld.global.f64 	%fd14, [%rd17];
	st.global.f64 	[%rd3], %fd14;
$L__BB1_3:
	bar.sync 	0;
	or.b32  	%r28, %r1, %r2;
	setp.ne.s32 	%p3, %r28, 0;
	@%p3 bra 	$L__BB1_18;
	setp.lt.s32 	%p4, %r20, 1;
	mov.f64 	%fd98, 0d0000000000000000;
	@%p4 bra 	$L__BB1_17;
	and.b32  	%r3, %r20, 15;
	setp.lt.u32 	%p5, %r20, 16;
	mov.f64 	%fd98, 0d0000000000000000;
	mov.b32 	%r34, 0;
	@%p5 bra 	$L__BB1_8;
	and.b32  	%r34, %r20, 2147483632;
	neg.s32 	%r32, %r34;
	add.s64 	%rd31, %rd2, 64;
	mov.f64 	%fd98, 0d0000000000000000;
$L__BB1_7:
	.pragma "nounroll";
	ld.global.f64 	%fd19, [%rd31+-64];
	fma.rn.f64 	%fd20, %fd19, %fd19, %fd98;
	ld.global.f64 	%fd21, [%rd31+-56];
	fma.rn.f64 	%fd22, %fd21, %fd21, %fd20;
	ld.global.f64 	%fd23, [%rd31+-48];
	fma.rn.f64 	%fd24, %fd23, %fd23, %fd22;
	ld.global.f64 	%fd25, [%rd31+-40];
	fma.rn.f64 	%fd26, %fd25, %fd25, %fd24;
	ld.global.f64 	%fd27, [%rd31+-32];
	fma.rn.f64 	%fd28, %fd27, %fd27, %fd26;
	ld.global.f64 	%fd29, [%rd31+-24];
	fma.rn.f64 	%fd30, %fd29, %fd29, %fd28;
	ld.global.f64 	%fd31, [%rd31+-16];
	fma.rn.f64 	%fd32, %fd31, %fd31, %fd30;
	ld.global.f64 	%fd33, [%rd31+-8];
	fma.rn.f64 	%fd34, %fd33, %fd33, %fd32;
	ld.global.f64 	%fd35, [%rd31];
	fma.rn.f64 	%fd36, %fd35, %fd35, %fd34;
	ld.global.f64 	%fd37, [%rd31+8];
	fma.rn.f64 	%fd38, %fd37, %fd37, %fd36;
	ld.global.f64 	%fd39, [%rd31+16];
	fma.rn.f64 	%fd40, %fd39, %fd39, %fd38;
	ld.global.f64 	%fd41, [%rd31+24];
	fma.rn.f64 	%fd42, %fd41, %fd41, %fd40;
	ld.global.f64 	%fd43, [%rd31+32];
	fma.rn.f64 	%fd44, %fd43, %fd43, %fd42;
	ld.global.f64 	%fd45, [%rd31+40];
	fma.rn.f64 	%fd46, %fd45, %fd45, %fd44;
	ld.global.f64 	%fd47, [%rd31+48];
	fma.rn.f64 	%fd48, %fd47, %fd47, %fd46;
	ld.global.f64 	%fd49, [%rd31+56];
	fma.rn.f64 	%fd98, %fd49, %fd49, %fd48;
	add.s32 	%r32, %r32, 16;
	add.s64 	%rd31, %rd31, 128;
	setp.ne.s32 	%p6, %r32, 0;
	@%p6 bra 	$L__BB1_7;
$L__BB1_8:
	setp.eq.s32 	%p7, %r3, 0;
	@%p7 bra 	$L__BB1_17;
	and.b32  	%r9, %r20, 7;
	setp.lt.u32 	%p8, %r3, 8;
	@%p8 bra 	$L__BB1_11;
	mul.wide.u32 	%rd18, %r34, 8;
	add.s64 	%rd19, %rd2, %rd18;
	ld.global.f64 	%fd51, [%rd19];
	fma.rn.f64 	%fd52, %fd51, %fd51, %fd98;
	ld.global.f64 	%fd53, [%rd19+8];
	fma.rn.f64 	%fd54, %fd53, %fd53, %fd52;
	ld.global.f64 	%fd55, [%rd19+16];
	fma.rn.f64 	%fd56, %fd55, %fd55, %fd54;
	ld.global.f64 	%fd57, [%rd19+24];
	fma.rn.f64 	%fd58, %fd57, %fd57, %fd56;
	ld.global.f64 	%fd59, [%rd19+32];
	fma.rn.f64 	%fd60, %fd59, %fd59, %fd58;
	ld.global.f64 	%fd61, [%rd19+40];
	fma.rn.f64 	%fd62, %fd61, %fd61, %fd60;
	ld.global.f64 	%fd63, [%rd19+48];
	fma.rn.f64 	%fd64, %fd63, %fd63, %fd62;
	ld.global.f64 	%fd65, [%rd19+56];
	fma.rn.f64 	%fd98, %fd65, %fd65, %fd64;
	add.s32 	%r34, %r34, 8;
$L__BB1_11:
	setp.eq.s32 	%p9, %r9, 0;
	@%p9 bra 	$L__BB1_17;
	and.b32  	%r12, %r20, 3;
	setp.lt.u32 	%p10, %r9, 4;
	@%p10 bra 	$L__BB1_14;
	mul.wide.u32 	%rd20, %r34, 8;
	add.s64 	%rd21, %rd2, %rd20;
	ld.global.f64 	%fd67, [%rd21];
	fma.rn.f64 	%fd68, %fd67, %fd67, %fd98;
	ld.global.f64 	%fd69, [%rd21+8];
	fma.rn.f64 	%fd70, %fd69, %fd69, %fd68;
	ld.global.f64 	%fd71, [%rd21+16];
	fma.rn.f64 	%fd72, %fd71, %fd71, %fd70;
	ld.global.f64 	%fd73, [%rd21+24];
	fma.rn.f64 	%fd98, %fd73, %fd73, %fd72;
	add.s32 	%r34, %r34, 4;
$L__BB1_14:
	setp.eq.s32 	%p11, %r12, 0;
	@%p11 bra 	$L__BB1_17;
	mul.wide.u32 	%rd22, %r34, 8;
	add.s64 	%rd32, %rd2, %rd22;
	neg.s32 	%r36, %r12;
$L__BB1_16:
	.pragma "nounroll";
	ld.global.f64 	%fd74, [%rd32];
	fma.rn.f64 	%fd98, %fd74, %fd74, %fd98;
	add.s64 	%rd32, %rd32, 8;
	add.s32 	%r36, %r36, 1;
	setp.ne.s32 	%p12, %r36, 0;
	@%p12 bra 	$L__BB1_16;
$L__BB1_17:
	sqrt.rn.f64 	%fd75, %fd98;
	mul.wide.s32 	%rd23, %r20, 8;
	add.s64 	%rd24, %rd2, %rd23;
	ld.global.f64 	%fd76, [%rd24+-8];
	setp.gt.f64 	%p13, %fd76, 0d0000000000000000;
	neg.f64 	%fd77, %fd75;
	selp.f64 	%fd78, %fd77, %fd75, %p13;
	mul.f64 	%fd79, %fd76, %fd78;
	sub.f64 	%fd80, %fd98, %fd79;
	sub.f64 	%fd81, %fd76, %fd78;
	st.global.f64 	[%rd24+-8], %fd81;
	st.global.f64 	[%rd1], %fd80;
$L__BB1_18:
	bar.sync 	0;
	ld.global.f64 	%fd82, [%rd1];
	ld.global.f64 	%fd83, [%rd3];
	neg.f64 	%fd84, %fd83;
	mul.wide.u32 	%rd25, %r2, 8;
	add.s64 	%rd26, %rd2, %rd25;
	ld.global.f64 	%fd85, [%rd26];
	mul.f64 	%fd86, %fd85, %fd84;
	div.rn.f64 	%fd87, %fd86, %fd82;
	mul.lo.s32 	%r18, %r19, %r1;
	add.s32 	%r30, %r18, %r2;
	mul.wide.s32 	%rd27, %r30, 8;
	add.s64 	%rd28, %rd1, %rd27;
	st.global.f64 	[%rd28], %fd87;
	setp.ne.s32 	%p14, %r1, %r2;
	@%p14 bra 	$L__BB1_20;
	add.s32 	%r31, %r18, %r1;
	mul.wide.s32 	%rd29, %r31, 8;
	add.s64 	%rd30, %rd1, %rd29;
	ld.global.f64 	%fd88, [%rd30];
	add.f64 	%fd89, %fd88, 0d3FF0000000000000;
	st.global.f64 	[%rd30], %fd89;
$L__BB1_20:
	ret;

}
	// .globl	_Z6QR_gpuPddiid
.visible .entry _Z6QR_gpuPddiid(
	.param .u64 .ptr .align 1 _Z6QR_gpuPddiid_param_0,
	.param .f64 _Z6QR_gpuPddiid_param_1,
	.param .u32 _Z6QR_gpuPddiid_param_2,
	.param .u32 _Z6QR_gpuPddiid_param_3,
	.param .f64 _Z6QR_gpuPddiid_param_4
)
{
	.reg .pred 	%p<6>;
	.reg .b32 	%r<29>;
	.reg .b64 	%rd<14>;
	.reg .b64 	%fd<33>;
	// demoted variable
	.shared .align 8 .b8 _ZZ6QR_gpuPddiidE5Sub_A[128];
	// demoted variable
	.shared .align 8 .b8 _ZZ6QR_gpuPddiidE5Sub_B[128];
	ld.param.u64 	%rd3, [_Z6QR_gpuPddiid_param_0];
	ld.param.f64 	%fd4, [_Z6QR_gpuPddiid_param_1];
	ld.param.u32 	%r6, [_Z6QR_gpuPddiid_param_2];
	ld.param.u32 	%r7, [_Z6QR_gpuPddiid_param_3];
	ld.param.f64 	%fd5, [_Z6QR_gpuPddiid_param_4];
	cvta.to.global.u64 	%rd1, %rd3;
	mad.lo.s32 	%r8, %r6, %r7, %r6;
	add.s32 	%r9, %r8, %r7;
	mul.wide.s32 	%rd4, %r9, 8;
	add.s64 	%rd5, %rd1, %rd4;
	ld.global.f64 	%fd1, [%rd5];
	abs.f64 	%fd6, %fd1;
	setp.lt.f64 	%p1, %fd6, %fd5;
	@%p1 bra 	$L__BB2_10;
	mad.lo.s32 	%r11, %r7, %r6, %r7;
	mul.wide.s32 	%rd6, %r11, 8;
	add.s64 	%rd7, %rd1, %rd6;
	ld.global.f64 	%fd7, [%rd7];
	sub.f64 	%fd8, %fd7, %fd4;
	mul.f64 	%fd9, %fd1, %fd1;
	fma.rn.f64 	%fd10, %fd8, %fd8, %fd9;
	sqrt.rn.f64 	%fd11, %fd10;
	div.rn.f64 	%fd2, %fd8, %fd11;
	div.rn.f64 	%fd3, %fd1, %fd11;
	mov.u32 	%r10, %tid.x;
	mov.u32 	%r1, %tid.y;
	add.s32 	%r12, %r7, %r10;
	add.s32 	%r13, %r12, -1;
	mul.lo.s32 	%r14, %r13, %r6;
	cvt.s64.s32 	%rd8, %r14;
	cvt.u64.u32 	%rd9, %r1;
	cvt.s64.s32 	%rd10, %r7;
	add.s64 	%rd11, %rd10, %rd9;
	add.s64 	%rd12, %rd11, %rd8;
	shl.b64 	%rd13, %rd12, 3;
	add.s64 	%rd2, %rd1, %rd13;
	ld.global.f64 	%fd12, [%rd2+-8];
	shl.b32 	%r15, %r10, 5;
	mov.u32 	%r16, _ZZ6QR_gpuPddiidE5Sub_A;
	add.s32 	%r2, %r16, %r15;
	shl.b32 	%r17, %r1, 3;
	add.s32 	%r3, %r2, %r17;
	st.shared.f64 	[%r3], %fd12;
	mov.u32 	%r18, _ZZ6QR_gpuPddiidE5Sub_B;
	add.s32 	%r4, %r18, %r15;
	add.s32 	%r5, %r4, %r17;
	st.shared.f64 	[%r5], %fd12;
	bar.sync 	0;
	setp.eq.s32 	%p2, %r10, 2;
	@%p2 bra 	$L__BB2_4;
	setp.ne.s32 	%p3, %r10, 1;
	@%p3 bra 	$L__BB2_5;
	add.s32 	%r26, %r16, %r17;
	ld.shared.f64 	%fd18, [%r26+32];
	ld.shared.f64 	%fd19, [%r26+64];
	mul.f64 	%fd20, %fd3, %fd19;
	fma.rn.f64 	%fd21, %fd2, %fd18, %fd20;
	add.s32 	%r28, %r18, %r17;
	st.shared.f64 	[%r28+32], %fd21;
	bra.uni 	$L__BB2_5;
$L__BB2_4:
	add.s32 	%r21, %r16, %r17;
	ld.shared.f64 	%fd13, [%r21+32];
	ld.shared.f64 	%fd14, [%r21+64];
	mul.f64 	%fd15, %fd2, %fd14;
	mul.f64 	%fd16, %fd3, %fd13;
	sub.f64 	%fd17, %fd15, %fd16;
	add.s32 	%r23, %r18, %r17;
	st.shared.f64 	[%r23+64], %fd17;
$L__BB2_5:
	bar.sync 	0;
	ld.shared.f64 	%fd22, [%r5];
	st.shared.f64 	[%r3], %fd22;
	bar.sync 	0;
	setp.eq.s32 	%p4, %r1, 2;
	@%p4 bra 	$L__BB2_8;
	setp.ne.s32 	%p5, %r1, 1;
	@%p5 bra 	$L__BB2_9;
	ld.shared.f64 	%fd28, [%r4+8];
	ld.shared.f64 	%fd29, [%r4+16];
	mul.f64 	%fd30, %fd3, %fd29;
	fma.rn.f64 	%fd31, %fd2, %fd28, %fd30;
	st.shared.f64 	[%r2+8], %fd31;
	bra.uni 	$L__BB2_9;
$L__BB2_8:
	ld.shared.f64 	%fd23, [%r4+8];
	ld.shared.f64 	%fd24, [%r4+16];
	mul.f64 	%fd25, %fd2, %fd24;
	mul.f64 	%fd26, %fd3, %fd23;
	sub.f64 	%fd27, %fd25, %fd26;
	st.shared.f64 	[%r2+16], %fd27;
$L__BB2_9:
	bar.sync 	0;
	ld.shared.f64 	%fd32, [%r3];
	st.global.f64 	[%rd2+-8], %fd32;
	bar.sync 	0;
$L__BB2_10:
	ret;

}
	// .globl	_Z7QR_initPddid
.visible .entry _Z7QR_initPddid(
	.param .u64 .ptr .align 1 _Z7QR_initPddid_param_0,
	.param .f64 _Z7QR_initPddid_param_1,
	.param .u32 _Z7QR_initPddid_param_2,
	.param .f64 _Z7QR_initPddid_param_3
)
{
	.reg .pred 	%p<10>;
	.reg .b32 	%r<25>;
	.reg .b64 	%rd<7>;
	.reg .b64 	%fd<33>;
	// demoted variable
	.shared .align 8 .b8 _ZZ7QR_initPddidE5Sub_A[72];
	// demoted variable
	.shared .align 8 .b8 _ZZ7QR_initPddidE5Sub_B[72];
	ld.param.u64 	%rd3, [_Z7QR_initPddid_param_0];
	ld.param.f64 	%fd4, [_Z7QR_initPddid_param_1];
	ld.param.u32 	%r7, [_Z7QR_initPddid_param_2];
	ld.param.f64 	%fd5, [_Z7QR_initPddid_param_3];
	cvta.to.global.u64 	%rd1, %rd3;
	mul.wide.s32 	%rd4, %r7, 8;
	add.s64 	%rd5, %rd1, %rd4;
	ld.global.f64 	%fd1, [%rd5];
	abs.f64 	%fd6, %fd1;
	setp.lt.f64 	%p1, %fd6, %fd5;
	@%p1 bra 	$L__BB3_12;
	mov.u32 	%r1, %tid.x;
	mov.u32 	%r8, %tid.y;
	max.u32 	%r9, %r1, %r8;
	setp.gt.u32 	%p2, %r9, 2;
	@%p2 bra 	$L__BB3_12;
	setp.eq.s32 	%p3, %r1, 2;
	setp.eq.s32 	%p4, %r8, 2;
	and.pred  	%p5, %p3, %p4;
	@%p5 bra 	$L__BB3_12;
	ld.global.f64 	%fd7, [%rd1];
	sub.f64 	%fd8, %fd7, %fd4;
	mul.f64 	%fd9, %fd1, %fd1;
	fma.rn.f64 	%fd10, %fd8, %fd8, %fd9;
	sqrt.rn.f64 	%fd11, %fd10;
	div.rn.f64 	%fd2, %fd8, %fd11;
	div.rn.f64 	%fd3, %fd1, %fd11;
	mad.lo.s32 	%r10, %r7, %r1, %r8;
	mul.wide.s32 	%rd6, %r10, 8;
	add.s64 	%rd2, %rd1, %rd6;
	ld.global.f64 	%fd12, [%rd2];
	mul.lo.s32 	%r11, %r1, 24;
	mov.u32 	%r12, _ZZ7QR_initPddidE5Sub_A;
	add.s32 	%r3, %r12, %r11;
	shl.b32 	%r13, %r8, 3;
	add.s32 	%r4, %r3, %r13;
	st.shared.f64 	[%r4], %fd12;
	mov.u32 	%r14, _ZZ7QR_initPddidE5Sub_B;
	add.s32 	%r5, %r14, %r11;
	add.s32 	%r6, %r5, %r13;
	st.shared.f64 	[%r6], %fd12;
	bar.sync 	0;
	setp.eq.s32 	%p6, %r1, 1;
	@%p6 bra 	$L__BB3_6;
	setp.ne.s32 	%p7, %r1, 0;
	@%p7 bra 	$L__BB3_7;
	add.s32 	%r22, %r12, %r13;
	ld.shared.f64 	%fd18, [%r22];
	ld.shared.f64 	%fd19, [%r22+24];
	mul.f64 	%fd20, %fd3, %fd19;
	fma.rn.f64 	%fd21, %fd2, %fd18, %fd20;
	add.s32 	%r24, %r14, %r13;
	st.shared.f64 	[%r24], %fd21;
	bra.uni 	$L__BB3_7;
$L__BB3_6:
	add.s32 	%r17, %r12, %r13;
	ld.shared.f64 	%fd13, [%r17];
	ld.shared.f64 	%fd14, [%r17+24];
	mul.f64 	%fd15, %fd2, %fd14;
	mul.f64 	%fd16, %fd3, %fd13;
	sub.f64 	%fd17, %fd15, %fd16;
	add.s32 	%r19, %r14, %r13;
	st.shared.f64 	[%r19+24], %fd17;
$L__BB3_7:
	bar.sync 	0;
	ld.shared.f64 	%fd22, [%r6];
	st.shared.f64 	[%r4], %fd22;
	bar.sync 	0;
	setp.eq.s32 	%p8, %r8, 1;
	@%p8 bra 	$L__BB3_10;
	setp.ne.s32 	%p9, %r8, 0;
	@%p9 bra 	$L__BB3_11;
	ld.shared.f64 	%fd28, [%r5];
	ld.shared.f64 	%fd29, [%r5+8];
	mul.f64 	%fd30, %fd3, %fd29;
	fma.rn.f64 	%fd31, %fd2, %fd28, %fd30;
	st.shared.f64 	[%r3], %fd31;
	bra.uni 	$L__BB3_11;
$L__BB3_10:
	ld.shared.f64 	%fd23, [%r5];
	ld.shared.f64 	%fd24, [%r5+8];
	mul.f64 	%fd25, %fd2, %fd24;
	mul.f64 	%fd26, %fd3, %fd23;
	sub.f64 	%fd27, %fd25, %fd26;
	st.shared.f64 	[%r3+8], %fd27;
$L__BB3_11:
	bar.sync 	0;
	ld.shared.f64 	%fd32, [%r4];
	st.global.f64 	[%rd2], %fd32;
$L__BB3_12:
	ret;

}


// ===== COMPILED SASS (sm_100) =====

	.target	sm_100

	.elftype	@"ET_EXEC"


//--------------------- .note.nv.tkinfo           --------------------------
	.section	.note.nv.tkinfo,"",@"SHT_NOTE"
	.sectionflags	@"SHF_NOTE_NV_TKINFO"
	.tkinfo
        /*0018*/ 	.word	0x00000002
        /*0030*/ 	.string	""
        /*0030*/ 	.string	"ptxas"
        /*0030*/ 	.string	"Cuda compilation tools, release 13.0, V13.0.88"
        /*0030*/ 	.string	"Build cuda_13.0.r13.0/compiler.36424714_0"
        /*0030*/ 	.string	"-arch sm_100 -m 64 "



//--------------------- .note.nv.cuinfo           --------------------------
	.section	.note.nv.cuinfo,"",@"SHT_NOTE"
	.sectionflags	@"SHF_NOTE_NV_CUINFO"
        /*0018*/ 	.short	0x0002
        /*001a*/ 	.short	0x0064
        /*001c*/ 	.short	0x0082
	.zero		2


//--------------------- .nv.info                  --------------------------
	.section	.nv.info,"",@"SHT_CUDA_INFO"
	.align	4


	//----- nvinfo : EIATTR_REGCOUNT
	.align		4
        /*0000*/ 	.byte	0x04, 0x2f
        /*0002*/ 	.short	(.L_1 - .L_0)
	.align		4
.L_0:
        /*0004*/ 	.word	index@(_Z6MatMulPdS_S_i)
        /*0008*/ 	.word	0x00000028


	//----- nvinfo : EIATTR_FRAME_SIZE
	.align		4
.L_1:
        /*000c*/ 	.byte	0x04, 0x11
        /*000e*/ 	.short	(.L_3 - .L_2)
	.align		4
.L_2:
        /*0010*/ 	.word	index@(_Z6MatMulPdS_S_i)
        /*0014*/ 	.word	0x00000000


	//----- nvinfo : EIATTR_REGCOUNT
	.align		4
.L_3:
        /*0018*/ 	.byte	0x04, 0x2f
        /*001a*/ 	.short	(.L_5 - .L_4)
	.align		4
.L_4:
        /*001c*/ 	.word	index@(_Z15Householder_gpuPdS_S_ii)
        /*0020*/ 	.word	0x00000020


	//----- nvinfo : EIATTR_FRAME_SIZE
	.align		4
.L_5:
        /*0024*/ 	.byte	0x04, 0x11
        /*0026*/ 	.short	(.L_7 - .L_6)
	.align		4
.L_6:
        /*0028*/ 	.word	index@($__internal_5_$__cuda_sm20_dsqrt_rn_f64_mediumpath_v1)
        /*002c*/ 	.word	0x00000000


	//----- nvinfo : EIATTR_FRAME_SIZE
	.align		4
.L_7:
        /*0030*/ 	.byte	0x04, 0x11
        /*0032*/ 	.short	(.L_9 - .L_8)
	.align		4
.L_8:
        /*0034*/ 	.word	index@($__internal_4_$__cuda_sm20_div_rn_f64_full)
        /*0038*/ 	.word	0x00000000


	//----- nvinfo : EIATTR_FRAME_SIZE
	.align		4
.L_9:
        /*003c*/ 	.byte	0x04, 0x11
        /*003e*/ 	.short	(.L_11 - .L_10)
	.align		4
.L_10:
        /*0040*/ 	.word	index@(_Z15Householder_gpuPdS_S_ii)
        /*0044*/ 	.word	0x00000000


	//----- nvinfo : EIATTR_REGCOUNT
	.align		4
.L_11:
        /*0048*/ 	.byte	0x04, 0x2f
        /*004a*/ 	.short	(.L_13 - .L_12)
	.align		4
.L_12:
        /*004c*/ 	.word	index@(_Z6QR_gpuPddiid)
        /*0050*/ 	.word	0x0000001e


	//----- nvinfo : EIATTR_FRAME_SIZE
	.align		4
.L_13:
        /*0054*/ 	.byte	0x04, 0x11
        /*0056*/ 	.short	(.L_15 - .L_14)
	.align		4
.L_14:
        /*0058*/ 	.word	index@($__internal_3_$__cuda_sm20_dsqrt_rn_f64_mediumpath_v1)
        /*005c*/ 	.word	0x00000000


	//----- nvinfo : EIATTR_FRAME_SIZE
	.align		4
.L_15:
        /*0060*/ 	.byte	0x04, 0x11
        /*0062*/ 	.short	(.L_17 - .L_16)
	.align		4
.L_16:
        /*0064*/ 	.word	index@($__internal_2_$__cuda_sm20_div_rn_f64_full)
        /*0068*/ 	.word	0x00000000


	//----- nvinfo : EIATTR_FRAME_SIZE
	.align		4
.L_17:
        /*006c*/ 	.byte	0x04, 0x11
        /*006e*/ 	.short	(.L_19 - .L_18)
	.align		4
.L_18:
        /*0070*/ 	.word	index@(_Z6QR_gpuPddiid)
        /*0074*/ 	.word	0x00000000


	//----- nvinfo : EIATTR_REGCOUNT
	.align		4
.L_19:
        /*0078*/ 	.byte	0x04, 0x2f
        /*007a*/ 	.short	(.L_21 - .L_20)
	.align		4
.L_20:
        /*007c*/ 	.word	index@(_Z7QR_initPddid)
        /*0080*/ 	.word	0x0000001f


	//----- nvinfo : EIATTR_FRAME_SIZE
	.align		4
.L_21:
        /*0084*/ 	.byte	0x04, 0x11
        /*0086*/ 	.short	(.L_23 - .L_22)
	.align		4
.L_22:
        /*0088*/ 	.word	index@($__internal_1_$__cuda_sm20_dsqrt_rn_f64_mediumpath_v1)
        /*008c*/ 	.word	0x00000000


	//----- nvinfo : EIATTR_FRAME_SIZE
	.align		4
.L_23:
        /*0090*/ 	.byte	0x04, 0x11
        /*0092*/ 	.short	(.L_25 - .L_24)
	.align		4
.L_24:
        /*0094*/ 	.word	index@($__internal_0_$__cuda_sm20_div_rn_f64_full)
        /*0098*/ 	.word	0x00000000


	//----- nvinfo : EIATTR_FRAME_SIZE
	.align		4
.L_25:
        /*009c*/ 	.byte	0x04, 0x11
        /*009e*/ 	.short	(.L_27 - .L_26)
	.align		4
.L_26:
        /*00a0*/ 	.word	index@(_Z7QR_initPddid)
        /*00a4*/ 	.word	0x00000000


	//----- nvinfo : EIATTR_MIN_STACK_SIZE
	.align		4
.L_27:
        /*00a8*/ 	.byte	0x04, 0x12
        /*00aa*/ 	.short	(.L_29 - .L_28)
	.align		4
.L_28:
        /*00ac*/ 	.word	index@(_Z7QR_initPddid)
        /*00b0*/ 	.word	0x00000000


	//----- nvinfo : EIATTR_MIN_STACK_SIZE
	.align		4
.L_29:
        /*00b4*/ 	.byte	0x04, 0x12
        /*00b6*/ 	.short	(.L_31 - .L_30)
	.align		4
.L_30:
        /*00b8*/ 	.word	index@(_Z6QR_gpuPddiid)
        /*00bc*/ 	.word	0x00000000


	//----- nvinfo : EIATTR_MIN_STACK_SIZE
	.align		4
.L_31:
        /*00c0*/ 	.byte	0x04, 0x12
        /*00c2*/ 	.short	(.L_33 - .L_32)
	.align		4
.L_32:
        /*00c4*/ 	.word	index@(_Z15Householder_gpuPdS_S_ii)
        /*00c8*/ 	.word	0x00000000


	//----- nvinfo : EIATTR_MIN_STACK_SIZE
	.align		4
.L_33:
        /*00cc*/ 	.byte	0x04, 0x12
        /*00ce*/ 	.short	(.L_35 - .L_34)
	.align		4
.L_34:
        /*00d0*/ 	.word	index@(_Z6MatMulPdS_S_i)
        /*00d4*/ 	.word	0x00000000
.L_35:


//--------------------- .nv.compat                --------------------------
	.section	.nv.compat,"",@"SHT_CUDA_COMPAT_INFO"
	.align	4
        /*0000*/ 	.byte	0x02, 0x09, 0x00, 0x00, 0x02, 0x02, 0x01, 0x00, 0x02, 0x05, 0x05, 0x00, 0x03, 0x07, 0x01, 0x01
        /*0010*/ 	.byte	0x02, 0x03, 0x00, 0x00, 0x02, 0x06, 0x01, 0x00, 0x04, 0x0b, 0x08, 0x00, 0x01, 0x00, 0x00, 0x00
        /*0020*/ 	.byte	0x00, 0x00, 0x00, 0x00


//--------------------- .nv.info._Z7QR_initPddid  --------------------------
	.section	.nv.info._Z7QR_initPddid,"",@"SHT_CUDA_INFO"
	.sectionflags	@""
	.align	4


	//----- nvinfo : EIATTR_CUDA_API_VERSION
	.align		4
        /*0000*/ 	.byte	0x04, 0x37
        /*0002*/ 	.short	(.L_37 - .L_36)
.L_36:
        /*0004*/ 	.word	0x00000082


	//----- nvinfo : EIATTR_KPARAM_INFO
	.align		4
.L_37:
        /*0008*/ 	.byte	0x04, 0x17
        /*000a*/ 	.short	(.L_39 - .L_38)
.L_38:
        /*000c*/ 	.word	0x00000000
        /*0010*/ 	.short	0x0003
        /*0012*/ 	.short	0x0018
        /*0014*/ 	.byte	0x00, 0xf0, 0x21, 0x00


	//----- nvinfo : EIATTR_KPARAM_INFO
	.align		4
.L_39:
        /*0018*/ 	.byte	0x04, 0x17
        /*001a*/ 	.short	(.L_41 - .L_40)
.L_40:
        /*001c*/ 	.word	0x00000000
        /*0020*/ 	.short	0x0002
        /*0022*/ 	.short	0x0010
        /*0024*/ 	.byte	0x00, 0xf0, 0x11, 0x00


	//----- nvinfo : EIATTR_KPARAM_INFO
	.align		4
.L_41:
        /*0028*/ 	.byte	0x04, 0x17
        /*002a*/ 	.short	(.L_43 - .L_42)
.L_42:
        /*002c*/ 	.word	0x00000000
        /*0030*/ 	.short	0x0001
        /*0032*/ 	.short	0x0008
        /*0034*/ 	.byte	0x00, 0xf0, 0x21, 0x00


	//----- nvinfo : EIATTR_KPARAM_INFO
	.align		4
.L_43:
        /*0038*/ 	.byte	0x04, 0x17
        /*003a*/ 	.short	(.L_45 - .L_44)
.L_44:
        /*003c*/ 	.word	0x00000000
        /*0040*/ 	.short	0x0000
        /*0042*/ 	.short	0x0000
        /*0044*/ 	.byte	0x00, 0xf5, 0x21, 0x00


	//----- nvinfo : EIATTR_SPARSE_MMA_MASK
	.align		4
.L_45:
        /*0048*/ 	.byte	0x03, 0x50
        /*004a*/ 	.short	0x0000


	//----- nvinfo : EIATTR_MAXREG_COUNT
	.align		4
        /*004c*/ 	.byte	0x03, 0x1b
        /*004e*/ 	.short	0x00ff


	//----- nvinfo : EIATTR_NUM_BARRIERS
	.align		4
        /*0050*/ 	.byte	0x02, 0x4c
        /*0052*/ 	.byte	0x01
	.zero		1


	//----- nvinfo : EIATTR_MERCURY_ISA_VERSION
	.align		4
        /*0054*/ 	.byte	0x03, 0x5f
        /*0056*/ 	.short	0x0101


	//----- nvinfo : EIATTR_VRC_CTA_INIT_COUNT
	.align		4
        /*0058*/ 	.byte	0x02, 0x4a
	.zero		1
	.zero		1


	//----- nvinfo : EIATTR_EXIT_INSTR_OFFSETS
	.align		4
        /*005c*/ 	.byte	0x04, 0x1c
        /*005e*/ 	.short	(.L_47 - .L_46)


	//   ....[0]....
.L_46:
        /*0060*/ 	.word	0x00000080


	//   ....[1]....
        /*0064*/ 	.word	0x000000d0


	//   ....[2]....
        /*0068*/ 	.word	0x00000100


	//   ....[3]....
        /*006c*/ 	.word	0x00000930


	//----- nvinfo : EIATTR_CRS_STACK_SIZE
	.align		4
.L_47:
        /*0070*/ 	.byte	0x04, 0x1e
        /*0072*/ 	.short	(.L_49 - .L_48)
.L_48:
        /*0074*/ 	.word	0x00000000


	//----- nvinfo : EIATTR_CBANK_PARAM_SIZE
	.align		4
.L_49:
        /*0078*/ 	.byte	0x03, 0x19
        /*007a*/ 	.short	0x0020


	//----- nvinfo : EIATTR_PARAM_CBANK
	.align		4
        /*007c*/ 	.byte	0x04, 0x0a
        /*007e*/ 	.short	(.L_51 - .L_50)
	.align		4
.L_50:
        /*0080*/ 	.word	index@(.nv.constant0._Z7QR_initPddid)
        /*0084*/ 	.short	0x0380
        /*0086*/ 	.short	0x0020


	//----- nvinfo : EIATTR_SW_WAR
	.align		4
.L_51:
        /*0088*/ 	.byte	0x04, 0x36
        /*008a*/ 	.short	(.L_53 - .L_52)
.L_52:
        /*008c*/ 	.word	0x00000008
.L_53:


//--------------------- .nv.info._Z6QR_gpuPddiid  --------------------------
	.section	.nv.info._Z6QR_gpuPddiid,"",@"SHT_CUDA_INFO"
	.sectionflags	@""
	.align	4


	//----- nvinfo : EIATTR_CUDA_API_VERSION
	.align		4
        /*0000*/ 	.byte	0x04, 0x37
        /*0002*/ 	.short	(.L_55 - .L_54)
.L_54:
        /*0004*/ 	.word	0x00000082


	//----- nvinfo : EIATTR_KPARAM_INFO
	.align		4
.L_55:
        /*0008*/ 	.byte	0x04, 0x17
        /*000a*/ 	.short	(.L_57 - .L_56)
.L_56:
        /*000c*/ 	.word	0x00000000
        /*0010*/ 	.short	0x0004
        /*0012*/ 	.short	0x0018
        /*0014*/ 	.byte	0x00, 0xf0, 0x21, 0x00


	//----- nvinfo : EIATTR_KPARAM_INFO
	.align		4
.L_57:
        /*0018*/ 	.byte	0x04, 0x17
        /*001a*/ 	.short	(.L_59 - .L_58)
.L_58:
        /*001c*/ 	.word	0x00000000
        /*0020*/ 	.short	0x0003
        /*0022*/ 	.short	0x0014
        /*0024*/ 	.byte	0x00, 0xf0, 0x11, 0x00


	//----- nvinfo : EIATTR_KPARAM_INFO
	.align		4
.L_59:
        /*0028*/ 	.byte	0x04, 0x17
        /*002a*/ 	.short	(.L_61 - .L_60)
.L_60:
        /*002c*/ 	.word	0x00000000
        /*0030*/ 	.short	0x0002
        /*0032*/ 	.short	0x0010
        /*0034*/ 	.byte	0x00, 0xf0, 0x11, 0x00


	//----- nvinfo : EIATTR_KPARAM_INFO
	.align		4
.L_61:
        /*0038*/ 	.byte	0x04, 0x17
        /*003a*/ 	.short	(.L_63 - .L_62)
.L_62:
        /*003c*/ 	.word	0x00000000
        /*0040*/ 	.short	0x0001
        /*0042*/ 	.short	0x0008
        /*0044*/ 	.byte	0x00, 0xf0, 0x21, 0x00


	//----- nvinfo : EIATTR_KPARAM_INFO
	.align		4
.L_63:
        /*0048*/ 	.byte	0x04, 0x17
        /*004a*/ 	.short	(.L_65 - .L_64)
.L_64:
        /*004c*/ 	.word	0x00000000
        /*0050*/ 	.short	0x0000
        /*0052*/ 	.short	0x0000
        /*0054*/ 	.byte	0x00, 0xf5, 0x21, 0x00


	//----- nvinfo : EIATTR_SPARSE_MMA_MASK
	.align		4
.L_65:
        /*0058*/ 	.byte	0x03, 0x50
        /*005a*/ 	.short	0x0000


	//----- nvinfo : EIATTR_MAXREG_COUNT
	.align		4
        /*005c*/ 	.byte	0x03, 0x1b
        /*005e*/ 	.short	0x00ff


	//----- nvinfo : EIATTR_NUM_BARRIERS
	.align		4
        /*0060*/ 	.byte	0x02, 0x4c
        /*0062*/ 	.byte	0x01
	.zero		1


	//----- nvinfo : EIATTR_MERCURY_ISA_VERSION
	.align		4
        /*0064*/ 	.byte	0x03, 0x5f
        /*0066*/ 	.short	0x0101


	//----- nvinfo : EIATTR_VRC_CTA_INIT_COUNT
	.align		4
        /*0068*/ 	.byte	0x02, 0x4a
	.zero		1
	.zero		1


	//----- nvinfo : EIATTR_EXIT_INSTR_OFFSETS
	.align		4
        /*006c*/ 	.byte	0x04, 0x1c
        /*006e*/ 	.short	(.L_67 - .L_66)


	//   ....[0]....
.L_66:
        /*0070*/ 	.word	0x000000a0


	//   ....[1]....
        /*0074*/ 	.word	0x00000970


	//----- nvinfo : EIATTR_CRS_STACK_SIZE
	.align		4
.L_67:
        /*0078*/ 	.byte	0x04, 0x1e
        /*007a*/ 	.short	(.L_69 - .L_68)
.L_68:
        /*007c*/ 	.word	0x00000000


	//----- nvinfo : EIATTR_CBANK_PARAM_SIZE
	.align		4
.L_69:
        /*0080*/ 	.byte	0x03, 0x19
        /*0082*/ 	.short	0x0020


	//----- nvinfo : EIATTR_PARAM_CBANK
	.align		4
        /*0084*/ 	.byte	0x04, 0x0a
        /*0086*/ 	.short	(.L_71 - .L_70)
	.align		4
.L_70:
        /*0088*/ 	.word	index@(.nv.constant0._Z6QR_gpuPddiid)
        /*008c*/ 	.short	0x0380
        /*008e*/ 	.short	0x0020


	//----- nvinfo : EIATTR_SW_WAR
	.align		4
.L_71:
        /*0090*/ 	.byte	0x04, 0x36
        /*0092*/ 	.short	(.L_73 - .L_72)
.L_72:
        /*0094*/ 	.word	0x00000008
.L_73:


//--------------------- .nv.info._Z15Householder_gpuPdS_S_ii --------------------------
	.section	.nv.info._Z15Householder_gpuPdS_S_ii,"",@"SHT_CUDA_INFO"
	.sectionflags	@""
	.align	4


	//----- nvinfo : EIATTR_CUDA_API_VERSION
	.align		4
        /*0000*/ 	.byte	0x04, 0x37
        /*0002*/ 	.short	(.L_75 - .L_74)
.L_74:
        /*0004*/ 	.word	0x00000082


	//----- nvinfo : EIATTR_KPARAM_INFO
	.align		4
.L_75:
        /*0008*/ 	.byte	0x04, 0x17
        /*000a*/ 	.short	(.L_77 - .L_76)
.L_76:
        /*000c*/ 	.word	0x00000000
        /*0010*/ 	.short	0x0004
        /*0012*/ 	.short	0x001c
        /*0014*/ 	.byte	0x00, 0xf0, 0x11, 0x00


	//----- nvinfo : EIATTR_KPARAM_INFO
	.align		4
.L_77:
        /*0018*/ 	.byte	0x04, 0x17
        /*001a*/ 	.short	(.L_79 - .L_78)
.L_78:
        /*001c*/ 	.word	0x00000000
        /*0020*/ 	.short	0x0003
        /*0022*/ 	.short	0x0018
        /*0024*/ 	.byte	0x00, 0xf0, 0x11, 0x00


	//----- nvinfo : EIATTR_KPARAM_INFO
	.align		4
.L_79:
        /*0028*/ 	.byte	0x04, 0x17
        /*002a*/ 	.short	(.L_81 - .L_80)
.L_80:
        /*002c*/ 	.word	0x00000000
        /*0030*/ 	.short	0x0002
        /*0032*/ 	.short	0x0010
        /*0034*/ 	.byte	0x00, 0xf5, 0x21, 0x00


	//----- nvinfo : EIATTR_KPARAM_INFO
	.align		4
.L_81:
        /*0038*/ 	.byte	0x04, 0x17
        /*003a*/ 	.short	(.L_83 - .L_82)
.L_82:
        /*003c*/ 	.word	0x00000000
        /*0040*/ 	.short	0x0001
        /*0042*/ 	.short	0x0008
        /*0044*/ 	.byte	0x00, 0xf5, 0x21, 0x00


	//----- nvinfo : EIATTR_KPARAM_INFO
	.align		4
.L_83:
        /*0048*/ 	.byte	0x04, 0x17
        /*004a*/ 	.short	(.L_85 - .L_84)
.L_84:
        /*004c*/ 	.word	0x00000000
        /*0050*/ 	.short	0x0000
        /*0052*/ 	.short	0x0000
        /*0054*/ 	.byte	0x00, 0xf5, 0x21, 0x00


	//----- nvinfo : EIATTR_SPARSE_MMA_MASK
	.align		4
.L_85:
        /*0058*/ 	.byte	0x03, 0x50
        /*005a*/ 	.short	0x0000


	//----- nvinfo : EIATTR_MAXREG_COUNT
	.align		4
        /*005c*/ 	.byte	0x03, 0x1b
        /*005e*/ 	.short	0x00ff


	//----- nvinfo : EIATTR_NUM_BARRIERS
	.align		4
        /*0060*/ 	.byte	0x02, 0x4c
        /*0062*/ 	.byte	0x01
	.zero		1


	//----- nvinfo : EIATTR_MERCURY_ISA_VERSION
	.align		4
        /*0064*/ 	.byte	0x03, 0x5f
        /*0066*/ 	.short	0x0101


	//----- nvinfo : EIATTR_VRC_CTA_INIT_COUNT
	.align		4
        /*0068*/ 	.byte	0x02, 0x4a
	.zero		1
	.zero		1


	//----- nvinfo : EIATTR_EXIT_INSTR_OFFSETS
	.align		4
        /*006c*/ 	.byte	0x04, 0x1c
        /*006e*/ 	.short	(.L_87 - .L_86)


	//   ....[0]....
.L_86:
        /*0070*/ 	.word	0x00000d00


	//   ....[1]....
        /*0074*/ 	.word	0x00000d60


	//----- nvinfo : EIATTR_CRS_STACK_SIZE
	.align		4
.L_87:
        /*0078*/ 	.byte	0x04, 0x1e
        /*007a*/ 	.short	(.L_89 - .L_88)
.L_88:
        /*007c*/ 	.word	0x00000000


	//----- nvinfo : EIATTR_CBANK_PARAM_SIZE
	.align		4
.L_89:
        /*0080*/ 	.byte	0x03, 0x19
        /*0082*/ 	.short	0x0020


	//----- nvinfo : EIATTR_PARAM_CBANK
	.align		4
        /*0084*/ 	.byte	0x04, 0x0a
        /*0086*/ 	.short	(.L_91 - .L_90)
	.align		4
.L_90:
        /*0088*/ 	.word	index@(.nv.constant0._Z15Householder_gpuPdS_S_ii)
        /*008c*/ 	.short	0x0380
        /*008e*/ 	.short	0x0020


	//----- nvinfo : EIATTR_SW_WAR
	.align		4
.L_91:
        /*0090*/ 	.byte	0x04, 0x36
        /*0092*/ 	.short	(.L_93 - .L_92)
.L_92:
        /*0094*/ 	.word	0x00000008
.L_93:


//--------------------- .nv.info._Z6MatMulPdS_S_i --------------------------
	.section	.nv.info._Z6MatMulPdS_S_i,"",@"SHT_CUDA_INFO"
	.sectionflags	@""
	.align	4


	//----- nvinfo : EIATTR_CUDA_API_VERSION
	.align		4
        /*0000*/ 	.byte	0x04, 0x37
        /*0002*/ 	.short	(.L_95 - .L_94)
.L_94:
        /*0004*/ 	.word	0x00000082


	//----- nvinfo : EIATTR_KPARAM_INFO
	.align		4
.L_95:
        /*0008*/ 	.byte	0x04, 0x17
        /*000a*/ 	.short	(.L_97 - .L_96)
.L_96:
        /*000c*/ 	.word	0x00000000
        /*0010*/ 	.short	0x0003
        /*0012*/ 	.short	0x0018
        /*0014*/ 	.byte	0x00, 0xf0, 0x11, 0x00


	//----- nvinfo : EIATTR_KPARAM_INFO
	.align		4
.L_97:
        /*0018*/ 	.byte	0x04, 0x17
        /*001a*/ 	.short	(.L_99 - .L_98)
.L_98:
        /*001c*/ 	.word	0x00000000
        /*0020*/ 	.short	0x0002
        /*0022*/ 	.short	0x0010
        /*0024*/ 	.byte	0x00, 0xf5, 0x21, 0x00


	//----- nvinfo : EIATTR_KPARAM_INFO
	.align		4
.L_99:
        /*0028*/ 	.byte	0x04, 0x17
        /*002a*/ 	.short	(.L_101 - .L_100)
.L_100:
        /*002c*/ 	.word	0x00000000
        /*0030*/ 	.short	0x0001
        /*0032*/ 	.short	0x0008
        /*0034*/ 	.byte	0x00, 0xf5, 0x21, 0x00


	//----- nvinfo : EIATTR_KPARAM_INFO
	.align		4
.L_101:
        /*0038*/ 	.byte	0x04, 0x17
        /*003a*/ 	.short	(.L_103 - .L_102)
.L_102:
        /*003c*/ 	.word	0x00000000
        /*0040*/ 	.short	0x0000
        /*0042*/ 	.short	0x0000
        /*0044*/ 	.byte	0x00, 0xf5, 0x21, 0x00


	//----- nvinfo : EIATTR_SPARSE_MMA_MASK
	.align		4
.L_103:
        /*0048*/ 	.byte	0x03, 0x50
        /*004a*/ 	.short	0x0000


	//----- nvinfo : EIATTR_MAXREG_COUNT
	.align		4
        /*004c*/ 	.byte	0x03, 0x1b
        /*004e*/ 	.short	0x00ff


	//----- nvinfo : EIATTR_MERCURY_ISA_VERSION
	.align		4
        /*0050*/ 	.byte	0x03, 0x5f
        /*0052*/ 	.short	0x0101


	//----- nvinfo : EIATTR_VRC_CTA_INIT_COUNT
	.align		4
        /*0054*/ 	.byte	0x02, 0x4a
	.zero		1
	.zero		1


	//----- nvinfo : EIATTR_EXIT_INSTR_OFFSETS
	.align		4
        /*0058*/ 	.byte	0x04, 0x1c
        /*005a*/ 	.short	(.L_105 - .L_104)


	//   ....[0]....
.L_104:
        /*005c*/ 	.word	0x000008f0


	//----- nvinfo : EIATTR_CBANK_PARAM_SIZE
	.align		4
.L_105:
        /*0060*/ 	.byte	0x03, 0x19
        /*0062*/ 	.short	0x001c


	//----- nvinfo : EIATTR_PARAM_CBANK
	.align		4
        /*0064*/ 	.byte	0x04, 0x0a
        /*0066*/ 	.short	(.L_107 - .L_106)
	.align		4
.L_106:
        /*0068*/ 	.word	index@(.nv.constant0._Z6MatMulPdS_S_i)
        /*006c*/ 	.short	0x0380
        /*006e*/ 	.short	0x001c


	//----- nvinfo : EIATTR_SW_WAR
	.align		4
.L_107:
        /*0070*/ 	.byte	0x04, 0x36
        /*0072*/ 	.short	(.L_109 - .L_108)
.L_108:
        /*0074*/ 	.word	0x00000008
.L_109:


//--------------------- .nv.callgraph             --------------------------
	.section	.nv.callgraph,"",@"SHT_CUDA_CALLGRAPH"
	.align	4
	.sectionentsize	8
	.align		4
        /*0000*/ 	.word	0x00000000
	.align		4
        /*0004*/ 	.word	0xffffffff
	.align		4
        /*0008*/ 	.word	0x00000000
	.align		4
        /*000c*/ 	.word	0xfffffffe
	.align		4
        /*0010*/ 	.word	0x00000000
	.align		4
        /*0014*/ 	.word	0xfffffffd
	.align		4
        /*0018*/ 	.word	0x00000000
	.align		4
        /*001c*/ 	.word	0xfffffffc


//--------------------- .text._Z7QR_initPddid     --------------------------
	.section	.text._Z7QR_initPddid,"ax",@progbits
	.align	128
        .global         _Z7QR_initPddid
        .type           _Z7QR_initPddid,@function
        .size           _Z7QR_initPddid,(.L_x_64 - _Z7QR_initPddid)
        .other          _Z7QR_initPddid,@"STO_CUDA_ENTRY STV_DEFAULT"
_Z7QR_initPddid:
.text._Z7QR_initPddid:
[----:B------:R-:W-:Y:S08]  /*0000*/  LDC R1, c[0x0][0x37c] ;  /* 0x0000df00ff017b82 */ /* 0x000ff00000000800 */
[----:B------:R-:W0:Y:S01]  /*0010*/  LDC R3, c[0x0][0x390] ;  /* 0x0000e400ff037b82 */ /* 0x000e220000000800 */
[----:B------:R-:W1:Y:S01]  /*0020*/  LDCU.64 UR4, c[0x0][0x358] ;  /* 0x00006b00ff0477ac */ /* 0x000e620008000a00 */
[----:B------:R-:W2:Y:S06]  /*0030*/  LDCU.64 UR6, c[0x0][0x398] ;  /* 0x00007300ff0677ac */ /* 0x000eac0008000a00 */
[----:B------:R-:W0:Y:S02]  /*0040*/  LDC.64 R12, c[0x0][0x380] ;  /* 0x0000e000ff0c7b82 */ /* 0x000e240000000a00 */
[----:B0-----:R-:W-:-:S06]  /*0050*/  IMAD.WIDE R12, R3, 0x8, R12 ;  /* 0x00000008030c7825 */ /* 0x001fcc00078e020c */
[----:B-1----:R-:W2:Y:S02]  /*0060*/  LDG.E.64 R12, desc[UR4][R12.64] ;  /* 0x000000040c0c7981 */ /* 0x002ea4000c1e1b00 */
[----:B--2---:R-:W-:-:S14]  /*0070*/  DSETP.GEU.AND P0, PT, |R12|, UR6, PT ;  /* 0x000000060c007e2a */ /* 0x004fdc000bf0e200 */
[----:B------:R-:W-:Y:S05]  /*0080*/  @!P0 EXIT ;  /* 0x000000000000894d */ /* 0x000fea0003800000 */
[----:B------:R-:W0:Y:S01]  /*0090*/  S2R R23, SR_TID.X ;  /* 0x0000000000177919 */ /* 0x000e220000002100 */
[----:B------:R-:W0:Y:S02]  /*00a0*/  S2R R0, SR_TID.Y ;  /* 0x0000000000007919 */ /* 0x000e240000002200 */
[----:B0-----:R-:W-:-:S04]  /*00b0*/  VIMNMX.U32 R2, PT, PT, R23, R0, !PT ;  /* 0x0000000017027248 */ /* 0x001fc80007fe0000 */
[----:B------:R-:W-:-:S13]  /*00c0*/  ISETP.GT.U32.AND P0, PT, R2, 0x2, PT ;  /* 0x000000020200780c */ /* 0x000fda0003f04070 */
[----:B------:R-:W-:Y:S05]  /*00d0*/  @P0 EXIT ;  /* 0x000000000000094d */ /* 0x000fea0003800000 */
[----:B------:R-:W-:Y:S02]  /*00e0*/  ISETP.NE.AND P0, PT, R0, 0x2, PT ;  /* 0x000000020000780c */ /* 0x000fe40003f05270 */
[----:B------:R-:W-:-:S13]  /*00f0*/  ISETP.EQ.AND P1, PT, R23, 0x2, PT ;  /* 0x000000021700780c */ /* 0x000fda0003f22270 */
[----:B------:R-:W-:Y:S05]  /*0100*/  @!P0 EXIT P1 ;  /* 0x000000000000894d */ /* 0x000fea0000800000 */
[----:B------:R-:W0:Y:S01]  /*0110*/  LDC.64 R8, c[0x0][0x380] ;  /* 0x0000e000ff087b82 */ /* 0x000e220000000a00 */
[----:B------:R-:W1:Y:S01]  /*0120*/  LDCU.64 UR6, c[0x0][0x388] ;  /* 0x00007100ff0677ac */ /* 0x000e620008000a00 */
[----:B0-----:R-:W1:Y:S01]  /*0130*/  LDG.E.64 R4, desc[UR4][R8.64] ;  /* 0x0000000408047981 */ /* 0x001e62000c1e1b00 */
[----:B------:R-:W-:Y:S01]  /*0140*/  DMUL R6, R12, R12 ;  /* 0x0000000c0c067228 */ /* 0x000fe20000000000 */
[----:B------:R-:W-:Y:S02]  /*0150*/  IMAD.MOV.U32 R14, RZ, RZ, 0x0 ;  /* 0x00000000ff0e7424 */ /* 0x000fe400078e00ff */
[----:B------:R-:W-:Y:S01]  /*0160*/  IMAD.MOV.U32 R15, RZ, RZ, 0x3fd80000 ;  /* 0x3fd80000ff0f7424 */ /* 0x000fe200078e00ff */
[----:B-1----:R-:W-:-:S08]  /*0170*/  DADD R4, R4, -UR6 ;  /* 0x8000000604047e29 */ /* 0x002fd00008000000 */
[----:B------:R-:W-:-:S06]  /*0180*/  DFMA R6, R4, R4, R6 ;  /* 0x000000040406722b */ /* 0x000fcc0000000006 */
[----:B------:R-:W0:Y:S04]  /*0190*/  MUFU.RSQ64H R3, R7 ;  /* 0x0000000700037308 */ /* 0x000e280000001c00 */
[----:B------:R-:W-:-:S05]  /*01a0*/  VIADD R2, R7, 0xfcb00000 ;  /* 0xfcb0000007027836 */ /* 0x000fca0000000000 */
[----:B------:R-:W-:Y:S01]  /*01b0*/  ISETP.GE.U32.AND P0, PT, R2, 0x7ca00000, PT ;  /* 0x7ca000000200780c */ /* 0x000fe20003f06070 */
[----:B0-----:R-:W-:-:S08]  /*01c0*/  DMUL R10, R2, R2 ;  /* 0x00000002020a7228 */ /* 0x001fd00000000000 */
[----:B------:R-:W-:-:S08]  /*01d0*/  DFMA R10, R6, -R10, 1 ;  /* 0x3ff00000060a742b */ /* 0x000fd0000000080a */
[----:B------:R-:W-:Y:S02]  /*01e0*/  DFMA R14, R10, R14, 0.5 ;  /* 0x3fe000000a0e742b */ /* 0x000fe4000000000e */
[----:B------:R-:W-:-:S08]  /*01f0*/  DMUL R10, R2, R10 ;  /* 0x0000000a020a7228 */ /* 0x000fd00000000000 */
[----:B------:R-:W-:-:S08]  /*0200*/  DFMA R16, R14, R10, R2 ;  /* 0x0000000a0e10722b */ /* 0x000fd00000000002 */
[----:B------:R-:W-:Y:S02]  /*0210*/  DMUL R14, R6, R16 ;  /* 0x00000010060e7228 */ /* 0x000fe40000000000 */
[----:B------:R-:W-:Y:S02]  /*0220*/  VIADD R21, R17, 0xfff00000 ;  /* 0xfff0000011157836 */ /* 0x000fe40000000000 */
[----:B------:R-:W-:-:S04]  /*0230*/  IMAD.MOV.U32 R20, RZ, RZ, R16 ;  /* 0x000000ffff147224 */ /* 0x000fc800078e0010 */
[----:B------:R-:W-:-:S08]  /*0240*/  DFMA R18, R14, -R14, R6 ;  /* 0x8000000e0e12722b */ /* 0x000fd00000000006 */
[----:B------:R-:W-:Y:S01]  /*0250*/  DFMA R10, R18, R20, R14 ;  /* 0x00000014120a722b */ /* 0x000fe2000000000e */
[----:B------:R-:W-:Y:S10]  /*0260*/  @!P0 BRA `(.L_x_0) ;  /* 0x0000000000088947 */ /* 0x000ff40003800000 */
[----:B------:R-:W-:-:S07]  /*0270*/  MOV R8, 0x290 ;  /* 0x0000029000087802 */ /* 0x000fce0000000f00 */
[----:B------:R-:W-:Y:S05]  /*0280*/  CALL.REL.NOINC `($__internal_1_$__cuda_sm20_dsqrt_rn_f64_mediumpath_v1) ;  /* 0x0000000c00207944 */ /* 0x000fea0003c00000 */
.L_x_0:
[----:B------:R-:W0:Y:S01]  /*0290*/  MUFU.RCP64H R3, R11 ;  /* 0x0000000b00037308 */ /* 0x000e220000001800 */
[----:B------:R-:W-:Y:S01]  /*02a0*/  IMAD.MOV.U32 R2, RZ, RZ, 0x1 ;  /* 0x00000001ff027424 */ /* 0x000fe200078e00ff */
[----:B------:R-:W-:-:S05]  /*02b0*/  FSETP.GEU.AND P1, PT, |R5|, 6.5827683646048100446e-37, PT ;  /* 0x036000000500780b */ /* 0x000fca0003f2e200 */
[----:B0-----:R-:W-:-:S08]  /*02c0*/  DFMA R6, R2, -R10, 1 ;  /* 0x3ff000000206742b */ /* 0x001fd0000000080a */
[----:B------:R-:W-:-:S08]  /*02d0*/  DFMA R6, R6, R6, R6 ;  /* 0x000000060606722b */ /* 0x000fd00000000006 */
[----:B------:R-:W-:-:S08]  /*02e0*/  DFMA R6, R2, R6, R2 ;  /* 0x000000060206722b */ /* 0x000fd00000000002 */
[----:B------:R-:W-:-:S08]  /*02f0*/  DFMA R2, R6, -R10, 1 ;  /* 0x3ff000000602742b */ /* 0x000fd0000000080a */
[----:B------:R-:W-:-:S08]  /*0300*/  DFMA R2, R6, R2, R6 ;  /* 0x000000020602722b */ /* 0x000fd00000000006 */
[----:B------:R-:W-:-:S08]  /*0310*/  DMUL R6, R4, R2 ;  /* 0x0000000204067228 */ /* 0x000fd00000000000 */
[----:B------:R-:W-:-:S08]  /*0320*/  DFMA R8, R6, -R10, R4 ;  /* 0x8000000a0608722b */ /* 0x000fd00000000004 */
[----:B------:R-:W-:-:S10]  /*0330*/  DFMA R2, R2, R8, R6 ;  /* 0x000000080202722b */ /* 0x000fd40000000006 */
[----:B------:R-:W-:-:S05]  /*0340*/  FFMA R6, RZ, R11, R3 ;  /* 0x0000000bff067223 */ /* 0x000fca0000000003 */
[----:B------:R-:W-:-:S13]  /*0350*/  FSETP.GT.AND P0, PT, |R6|, 1.469367938527859385e-39, PT ;  /* 0x001000000600780b */ /* 0x000fda0003f04200 */
[----:B------:R-:W-:Y:S05]  /*0360*/  @P0 BRA P1, `(.L_x_1) ;  /* 0x0000000000200947 */ /* 0x000fea0000800000 */
[----:B------:R-:W-:Y:S01]  /*0370*/  IMAD.MOV.U32 R14, RZ, RZ, R4 ;  /* 0x000000ffff0e7224 */ /* 0x000fe200078e0004 */
[----:B------:R-:W-:Y:S01]  /*0380*/  MOV R22, 0x3d0 ;  /* 0x000003d000167802 */ /* 0x000fe20000000f00 */
[----:B------:R-:W-:Y:S02]  /*0390*/  IMAD.MOV.U32 R15, RZ, RZ, R5 ;  /* 0x000000ffff0f7224 */ /* 0x000fe400078e0005 */
[----:B------:R-:W-:Y:S02]  /*03a0*/  IMAD.MOV.U32 R6, RZ, RZ, R10 ;  /* 0x000000ffff067224 */ /* 0x000fe400078e000a */
[----:B------:R-:W-:-:S07]  /*03b0*/  IMAD.MOV.U32 R7, RZ, RZ, R11 ;  /* 0x000000ffff077224 */ /* 0x000fce00078e000b */
[----:B------:R-:W-:Y:S05]  /*03c0*/  CALL.REL.NOINC `($__internal_0_$__cuda_sm20_div_rn_f64_full) ;  /* 0x00000004005c7944 */ /* 0x000fea0003c00000 */
[----:B------:R-:W-:Y:S02]  /*03d0*/  IMAD.MOV.U32 R2, RZ, RZ, R16 ;  /* 0x000000ffff027224 */ /* 0x000fe400078e0010 */
[----:B------:R-:W-:-:S07]  /*03e0*/  IMAD.MOV.U32 R3, RZ, RZ, R17 ;  /* 0x000000ffff037224 */ /* 0x000fce00078e0011 */
.L_x_1:
[----:B------:R-:W0:Y:S01]  /*03f0*/  MUFU.RCP64H R5, R11 ;  /* 0x0000000b00057308 */ /* 0x000e220000001800 */
[----:B------:R-:W-:Y:S02]  /*0400*/  MOV R4, 0x1 ;  /* 0x0000000100047802 */ /* 0x000fe40000000f00 */
[----:B------:R-:W-:-:S04]  /*0410*/  FSETP.GEU.AND P1, PT, |R13|, 6.5827683646048100446e-37, PT ;  /* 0x036000000d00780b */ /* 0x000fc80003f2e200 */
        /* <DEDUP_REMOVED lines=19> */
.L_x_2:
[----:B------:R-:W0:Y:S01]  /*0550*/  LDC.64 R6, c[0x0][0x380] ;  /* 0x0000e000ff067b82 */ /* 0x000e220000000a00 */
[----:B------:R-:W1:Y:S02]  /*0560*/  LDCU UR6, c[0x0][0x390] ;  /* 0x00007200ff0677ac */ /* 0x000e640008000800 */
[----:B-1----:R-:W-:-:S04]  /*0570*/  IMAD R9, R23, UR6, R0 ;  /* 0x0000000617097c24 */ /* 0x002fc8000f8e0200 */
[----:B0-----:R-:W-:-:S05]  /*0580*/  IMAD.WIDE R6, R9, 0x8, R6 ;  /* 0x0000000809067825 */ /* 0x001fca00078e0206 */
[----:B------:R-:W2:Y:S01]  /*0590*/  LDG.E.64 R14, desc[UR4][R6.64] ;  /* 0x00000004060e7981 */ /* 0x000ea2000c1e1b00 */
[----:B------:R-:W-:Y:S01]  /*05a0*/  MOV R8, 0x400 ;  /* 0x0000040000087802 */ /* 0x000fe20000000f00 */
[----:B------:R-:W-:Y:S01]  /*05b0*/  BSSY.RECONVERGENT B0, `(.L_x_3) ;  /* 0x000001f000007945 */ /* 0x000fe20003800200 */
[----:B------:R-:W-:Y:S01]  /*05c0*/  ISETP.NE.AND P0, PT, R23, 0x1, PT ;  /* 0x000000011700780c */ /* 0x000fe20003f05270 */
[----:B------:R-:W0:Y:S02]  /*05d0*/  S2R R9, SR_CgaCtaId ;  /* 0x0000000000097919 */ /* 0x000e240000008800 */
[----:B------:R-:W-:Y:S01]  /*05e0*/  VIADD R13, R8, 0x48 ;  /* 0x00000048080d7836 */ /* 0x000fe20000000000 */
[----:B0-----:R-:W-:-:S04]  /*05f0*/  LEA R17, R9, R8, 0x18 ;  /* 0x0000000809117211 */ /* 0x001fc800078ec0ff */
[----:B------:R-:W-:Y:S01]  /*0600*/  LEA R13, R9, R13, 0x18 ;  /* 0x0000000d090d7211 */ /* 0x000fe200078ec0ff */
[----:B------:R-:W-:-:S04]  /*0610*/  IMAD R9, R23, 0x18, R17 ;  /* 0x0000001817097824 */ /* 0x000fc800078e0211 */
[----:B------:R-:W-:Y:S02]  /*0620*/  IMAD R11, R23, 0x18, R13 ;  /* 0x00000018170b7824 */ /* 0x000fe400078e020d */
[C---:B------:R-:W-:Y:S02]  /*0630*/  IMAD R8, R0.reuse, 0x8, R9 ;  /* 0x0000000800087824 */ /* 0x040fe400078e0209 */
[----:B------:R-:W-:-:S03]  /*0640*/  IMAD R10, R0, 0x8, R11 ;  /* 0x00000008000a7824 */ /* 0x000fc600078e020b */
[----:B--2---:R0:W-:Y:S04]  /*0650*/  STS.64 [R8], R14 ;  /* 0x0000000e08007388 */ /* 0x0041e80000000a00 */
[----:B------:R0:W-:Y:S01]  /*0660*/  STS.64 [R10], R14 ;  /* 0x0000000e0a007388 */ /* 0x0001e20000000a00 */
[----:B------:R-:W-:Y:S06]  /*0670*/  BAR.SYNC.DEFER_BLOCKING 0x0 ;  /* 0x0000000000007b1d */ /* 0x000fec0000010000 */
[----:B------:R-:W-:Y:S05]  /*0680*/  @!P0 BRA `(.L_x_4) ;  /* 0x0000000000288947 */ /* 0x000fea0003800000 */
[----:B------:R-:W-:-:S13]  /*0690*/  ISETP.NE.AND P0, PT, R23, RZ, PT ;  /* 0x000000ff1700720c */ /* 0x000fda0003f05270 */
[----:B------:R-:W-:Y:S05]  /*06a0*/  @P0 BRA `(.L_x_5) ;  /* 0x00000000003c0947 */ /* 0x000fea0003800000 */
[C---:B------:R-:W-:Y:S01]  /*06b0*/  IMAD R12, R0.reuse, 0x8, R17 ;  /* 0x00000008000c7824 */ /* 0x040fe200078e0211 */
[----:B------:R-:W-:-:S04]  /*06c0*/  LEA R13, R0, R13, 0x3 ;  /* 0x0000000d000d7211 */ /* 0x000fc800078e18ff */
[----:B------:R-:W1:Y:S04]  /*06d0*/  LDS.64 R16, [R12+0x18] ;  /* 0x000018000c107984 */ /* 0x000e680000000a00 */
[----:B0-----:R-:W0:Y:S01]  /*06e0*/  LDS.64 R14, [R12] ;  /* 0x000000000c0e7984 */ /* 0x001e220000000a00 */
[----:B-1----:R-:W-:-:S08]  /*06f0*/  DMUL R16, R16, R4 ;  /* 0x0000000410107228 */ /* 0x002fd00000000000 */
[----:B0-----:R-:W-:-:S07]  /*0700*/  DFMA R14, R14, R2, R16 ;  /* 0x000000020e0e722b */ /* 0x001fce0000000010 */
[----:B------:R1:W-:Y:S01]  /*0710*/  STS.64 [R13], R14 ;  /* 0x0000000e0d007388 */ /* 0x0003e20000000a00 */
[----:B------:R-:W-:Y:S05]  /*0720*/  BRA `(.L_x_5) ;  /* 0x00000000001c7947 */ /* 0x000fea0003800000 */
.L_x_4:
[C---:B------:R-:W-:Y:S02]  /*0730*/  IMAD R12, R0.reuse, 0x8, R17 ;  /* 0x00000008000c7824 */ /* 0x040fe400078e0211 */
[----:B------:R-:W-:-:S03]  /*0740*/  IMAD R13, R0, 0x8, R13 ;  /* 0x00000008000d7824 */ /* 0x000fc600078e020d */
[----:B0-----:R-:W0:Y:S04]  /*0750*/  LDS.64 R14, [R12] ;  /* 0x000000000c0e7984 */ /* 0x001e280000000a00 */
[----:B------:R-:W1:Y:S01]  /*0760*/  LDS.64 R16, [R12+0x18] ;  /* 0x000018000c107984 */ /* 0x000e620000000a00 */
[----:B0-----:R-:W-:-:S08]  /*0770*/  DMUL R14, R14, R4 ;  /* 0x000000040e0e7228 */ /* 0x001fd00000000000 */
[----:B-1----:R-:W-:-:S07]  /*0780*/  DFMA R14, R16, R2, -R14 ;  /* 0x00000002100e722b */ /* 0x002fce000000080e */
[----:B------:R0:W-:Y:S04]  /*0790*/  STS.64 [R13+0x18], R14 ;  /* 0x0000180e0d007388 */ /* 0x0001e80000000a00 */
.L_x_5:
[----:B------:R-:W-:Y:S05]  /*07a0*/  BSYNC.RECONVERGENT B0 ;  /* 0x0000000000007941 */ /* 0x000fea0003800200 */
.L_x_3:
[----:B------:R-:W-:Y:S01]  /*07b0*/  BAR.SYNC.DEFER_BLOCKING 0x0 ;  /* 0x0000000000007b1d */ /* 0x000fe20000010000 */
[----:B------:R-:W-:-:S05]  /*07c0*/  ISETP.NE.AND P0, PT, R0, 0x1, PT ;  /* 0x000000010000780c */ /* 0x000fca0003f05270 */
[----:B------:R-:W-:Y:S01]  /*07d0*/  BSSY.RECONVERGENT B0, `(.L_x_6) ;  /* 0x0000012000007945 */ /* 0x000fe20003800200 */
[----:B01----:R-:W0:Y:S04]  /*07e0*/  LDS.64 R12, [R10] ;  /* 0x000000000a0c7984 */ /* 0x003e280000000a00 */
[----:B0-----:R0:W-:Y:S01]  /*07f0*/  STS.64 [R8], R12 ;  /* 0x0000000c08007388 */ /* 0x0011e20000000a00 */
[----:B------:R-:W-:Y:S06]  /*0800*/  BAR.SYNC.DEFER_BLOCKING 0x0 ;  /* 0x0000000000007b1d */ /* 0x000fec0000010000 */
[----:B------:R-:W-:Y:S05]  /*0810*/  @!P0 BRA `(.L_x_7) ;  /* 0x0000000000208947 */ /* 0x000fea0003800000 */
[----:B------:R-:W-:-:S13]  /*0820*/  ISETP.NE.AND P0, PT, R0, RZ, PT ;  /* 0x000000ff0000720c */ /* 0x000fda0003f05270 */
[----:B------:R-:W-:Y:S05]  /*0830*/  @P0 BRA `(.L_x_8) ;  /* 0x00000000002c0947 */ /* 0x000fea0003800000 */
[----:B------:R-:W1:Y:S04]  /*0840*/  LDS.64 R14, [R11+0x8] ;  /* 0x000008000b0e7984 */ /* 0x000e680000000a00 */
[----:B0-----:R-:W0:Y:S01]  /*0850*/  LDS.64 R12, [R11] ;  /* 0x000000000b0c7984 */ /* 0x001e220000000a00 */
[----:B-1----:R-:W-:-:S08]  /*0860*/  DMUL R14, R14, R4 ;  /* 0x000000040e0e7228 */ /* 0x002fd00000000000 */
[----:B0-----:R-:W-:-:S07]  /*0870*/  DFMA R12, R12, R2, R14 ;  /* 0x000000020c0c722b */ /* 0x001fce000000000e */
[----:B------:R1:W-:Y:S01]  /*0880*/  STS.64 [R9], R12 ;  /* 0x0000000c09007388 */ /* 0x0003e20000000a00 */
[----:B------:R-:W-:Y:S05]  /*0890*/  BRA `(.L_x_8) ;  /* 0x0000000000147947 */ /* 0x000fea0003800000 */
.L_x_7:
[----:B0-----:R-:W0:Y:S04]  /*08a0*/  LDS.64 R12, [R11] ;  /* 0x000000000b0c7984 */ /* 0x001e280000000a00 */
[----:B------:R-:W1:Y:S01]  /*08b0*/  LDS.64 R14, [R11+0x8] ;  /* 0x000008000b0e7984 */ /* 0x000e620000000a00 */
[----:B0-----:R-:W-:-:S08]  /*08c0*/  DMUL R12, R12, R4 ;  /* 0x000000040c0c7228 */ /* 0x001fd00000000000 */
[----:B-1----:R-:W-:-:S07]  /*08d0*/  DFMA R12, R14, R2, -R12 ;  /* 0x000000020e0c722b */ /* 0x002fce000000080c */
[----:B------:R0:W-:Y:S04]  /*08e0*/  STS.64 [R9+0x8], R12 ;  /* 0x0000080c09007388 */ /* 0x0001e80000000a00 */
.L_x_8:
[----:B------:R-:W-:Y:S05]  /*08f0*/  BSYNC.RECONVERGENT B0 ;  /* 0x0000000000007941 */ /* 0x000fea0003800200 */
.L_x_6:
[----:B------:R-:W-:Y:S06]  /*0900*/  BAR.SYNC.DEFER_BLOCKING 0x0 ;  /* 0x0000000000007b1d */ /* 0x000fec0000010000 */
[----:B01----:R-:W0:Y:S04]  /*0910*/  LDS.64 R8, [R8] ;  /* 0x0000000008087984 */ /* 0x003e280000000a00 */
[----:B0-----:R-:W-:Y:S01]  /*0920*/  STG.E.64 desc[UR4][R6.64], R8 ;  /* 0x0000000806007986 */ /* 0x001fe2000c101b04 */
[----:B------:R-:W-:Y:S05]  /*0930*/  EXIT ;  /* 0x000000000000794d */ /* 0x000fea0003800000 */
        .weak           $__internal_0_$__cuda_sm20_div_rn_f64_full
        .type           $__internal_0_$__cuda_sm20_div_rn_f64_full,@function
        .size           $__internal_0_$__cuda_sm20_div_rn_f64_full,($__internal_1_$__cuda_sm20_dsqrt_rn_f64_mediumpath_v1 - $__internal_0_$__cuda_sm20_div_rn_f64_full)
$__internal_0_$__cuda_sm20_div_rn_f64_full:
[C---:B------:R-:W-:Y:S01]  /*0940*/  FSETP.GEU.AND P0, PT, |R7|.reuse, 1.469367938527859385e-39, PT ;  /* 0x001000000700780b */ /* 0x040fe20003f0e200 */
[----:B------:R-:W-:Y:S01]  /*0950*/  IMAD.MOV.U32 R16, RZ, RZ, 0x1 ;  /* 0x00000001ff107424 */ /* 0x000fe200078e00ff */
[C---:B------:R-:W-:Y:S01]  /*0960*/  LOP3.LUT R8, R7.reuse, 0x800fffff, RZ, 0xc0, !PT ;  /* 0x800fffff07087812 */ /* 0x040fe200078ec0ff */
[----:B------:R-:W-:Y:S01]  /*0970*/  IMAD.MOV.U32 R25, RZ, RZ, 0x1ca00000 ;  /* 0x1ca00000ff197424 */ /* 0x000fe200078e00ff */
[----:B------:R-:W-:Y:S02]  /*0980*/  LOP3.LUT R21, R7, 0x7ff00000, RZ, 0xc0, !PT ;  /* 0x7ff0000007157812 */ /* 0x000fe400078ec0ff */
[----:B------:R-:W-:Y:S01]  /*0990*/  LOP3.LUT R9, R8, 0x3ff00000, RZ, 0xfc, !PT ;  /* 0x3ff0000008097812 */ /* 0x000fe200078efcff */
[----:B------:R-:W-:-:S06]  /*09a0*/  IMAD.MOV.U32 R8, RZ, RZ, R6 ;  /* 0x000000ffff087224 */ /* 0x000fcc00078e0006 */
[----:B------:R-:W-:-:S06]  /*09b0*/  @!P0 DMUL R8, R6, 8.98846567431157953865e+307 ;  /* 0x7fe0000006088828 */ /* 0x000fcc0000000000 */
[----:B------:R-:W0:Y:S02]  /*09c0*/  MUFU.RCP64H R17, R9 ;  /* 0x0000000900117308 */ /* 0x000e240000001800 */
[----:B0-----:R-:W-:-:S08]  /*09d0*/  DFMA R4, R16, -R8, 1 ;  /* 0x3ff000001004742b */ /* 0x001fd00000000808 */
[----:B------:R-:W-:-:S08]  /*09e0*/  DFMA R4, R4, R4, R4 ;  /* 0x000000040404722b */ /* 0x000fd00000000004 */
[----:B------:R-:W-:Y:S01]  /*09f0*/  DFMA R16, R16, R4, R16 ;  /* 0x000000041010722b */ /* 0x000fe20000000010 */
[----:B------:R-:W-:Y:S02]  /*0a00*/  IMAD.MOV.U32 R5, RZ, RZ, R15 ;  /* 0x000000ffff057224 */ /* 0x000fe400078e000f */
[----:B------:R-:W-:-:S03]  /*0a10*/  IMAD.MOV.U32 R4, RZ, RZ, R14 ;  /* 0x000000ffff047224 */ /* 0x000fc600078e000e */
[----:B------:R-:W-:Y:S02]  /*0a20*/  LOP3.LUT R24, R5, 0x7ff00000, RZ, 0xc0, !PT ;  /* 0x7ff0000005187812 */ /* 0x000fe400078ec0ff */
[----:B------:R-:W-:Y:S01]  /*0a30*/  DFMA R18, R16, -R8, 1 ;  /* 0x3ff000001012742b */ /* 0x000fe20000000808 */
[----:B------:R-:W-:Y:S01]  /*0a40*/  IMAD.MOV.U32 R14, RZ, RZ, R4 ;  /* 0x000000ffff0e7224 */ /* 0x000fe200078e0004 */
[----:B------:R-:W-:Y:S01]  /*0a50*/  ISETP.GE.U32.AND P1, PT, R24, R21, PT ;  /* 0x000000151800720c */ /* 0x000fe20003f26070 */
[----:B------:R-:W-:-:S03]  /*0a60*/  IMAD.MOV.U32 R26, RZ, RZ, R24 ;  /* 0x000000ffff1a7224 */ /* 0x000fc600078e0018 */
[----:B------:R-:W-:Y:S02]  /*0a70*/  SEL R15, R25, 0x63400000, !P1 ;  /* 0x63400000190f7807 */ /* 0x000fe40004800000 */
[----:B------:R-:W-:Y:S01]  /*0a80*/  DFMA R16, R16, R18, R16 ;  /* 0x000000121010722b */ /* 0x000fe20000000010 */
[----:B------:R-:W-:Y:S02]  /*0a90*/  FSETP.GEU.AND P1, PT, |R5|, 1.469367938527859385e-39, PT ;  /* 0x001000000500780b */ /* 0x000fe40003f2e200 */
[----:B------:R-:W-:-:S11]  /*0aa0*/  LOP3.LUT R15, R15, 0x800fffff, R5, 0xf8, !PT ;  /* 0x800fffff0f0f7812 */ /* 0x000fd600078ef805 */
[----:B------:R-:W-:Y:S05]  /*0ab0*/  @P1 BRA `(.L_x_9) ;  /* 0x0000000000201947 */ /* 0x000fea0003800000 */
[----:B------:R-:W-:Y:S01]  /*0ac0*/  LOP3.LUT R19, R7, 0x7ff00000, RZ, 0xc0, !PT ;  /* 0x7ff0000007137812 */ /* 0x000fe200078ec0ff */
[----:B------:R-:W-:-:S03]  /*0ad0*/  IMAD.MOV.U32 R18, RZ, RZ, RZ ;  /* 0x000000ffff127224 */ /* 0x000fc600078e00ff */
[----:B------:R-:W-:-:S04]  /*0ae0*/  ISETP.GE.U32.AND P1, PT, R24, R19, PT ;  /* 0x000000131800720c */ /* 0x000fc80003f26070 */
[----:B------:R-:W-:-:S04]  /*0af0*/  SEL R19, R25, 0x63400000, !P1 ;  /* 0x6340000019137807 */ /* 0x000fc80004800000 */
[----:B------:R-:W-:-:S04]  /*0b00*/  LOP3.LUT R19, R19, 0x80000000, R5, 0xf8, !PT ;  /* 0x8000000013137812 */ /* 0x000fc800078ef805 */
[----:B------:R-:W-:-:S06]  /*0b10*/  LOP3.LUT R19, R19, 0x100000, RZ, 0xfc, !PT ;  /* 0x0010000013137812 */ /* 0x000fcc00078efcff */
[----:B------:R-:W-:-:S10]  /*0b20*/  DFMA R14, R14, 2, -R18 ;  /* 0x400000000e0e782b */ /* 0x000fd40000000812 */
[----:B------:R-:W-:-:S07]  /*0b30*/  LOP3.LUT R26, R15, 0x7ff00000, RZ, 0xc0, !PT ;  /* 0x7ff000000f1a7812 */ /* 0x000fce00078ec0ff */
.L_x_9:
[----:B------:R-:W-:Y:S01]  /*0b40*/  MOV R27, R21 ;  /* 0x00000015001b7202 */ /* 0x000fe20000000f00 */
[----:B------:R-:W-:Y:S01]  /*0b50*/  VIADD R28, R26, 0xffffffff ;  /* 0xffffffff1a1c7836 */ /* 0x000fe20000000000 */
[----:B------:R-:W-:Y:S01]  /*0b60*/  @!P0 LOP3.LUT R27, R9, 0x7ff00000, RZ, 0xc0, !PT ;  /* 0x7ff00000091b8812 */ /* 0x000fe200078ec0ff */
[----:B------:R-:W-:-:S03]  /*0b70*/  DMUL R18, R16, R14 ;  /* 0x0000000e10127228 */ /* 0x000fc60000000000 */
[----:B------:R-:W-:Y:S01]  /*0b80*/  ISETP.GT.U32.AND P0, PT, R28, 0x7feffffe, PT ;  /* 0x7feffffe1c00780c */ /* 0x000fe20003f04070 */
[----:B------:R-:W-:-:S04]  /*0b90*/  VIADD R28, R27, 0xffffffff ;  /* 0xffffffff1b1c7836 */ /* 0x000fc80000000000 */
[----:B------:R-:W-:Y:S01]  /*0ba0*/  DFMA R20, R18, -R8, R14 ;  /* 0x800000081214722b */ /* 0x000fe2000000000e */
[----:B------:R-:W-:-:S07]  /*0bb0*/  ISETP.GT.U32.OR P0, PT, R28, 0x7feffffe, P0 ;  /* 0x7feffffe1c00780c */ /* 0x000fce0000704470 */
[----:B------:R-:W-:-:S06]  /*0bc0*/  DFMA R20, R16, R20, R18 ;  /* 0x000000141014722b */ /* 0x000fcc0000000012 */
[----:B------:R-:W-:Y:S05]  /*0bd0*/  @P0 BRA `(.L_x_10) ;  /* 0x00000000006c0947 */ /* 0x000fea0003800000 */
[----:B------:R-:W-:Y:S01]  /*0be0*/  LOP3.LUT R5, R7, 0x7ff00000, RZ, 0xc0, !PT ;  /* 0x7ff0000007057812 */ /* 0x000fe200078ec0ff */
[----:B------:R-:W-:-:S03]  /*0bf0*/  IMAD.MOV.U32 R18, RZ, RZ, RZ ;  /* 0x000000ffff127224 */ /* 0x000fc600078e00ff */
[CC--:B------:R-:W-:Y:S02]  /*0c00*/  VIADDMNMX R4, R24.reuse, -R5.reuse, 0xb9600000, !PT ;  /* 0xb960000018047446 */ /* 0x0c0fe40007800905 */
[----:B------:R-:W-:Y:S02]  /*0c10*/  ISETP.GE.U32.AND P0, PT, R24, R5, PT ;  /* 0x000000051800720c */ /* 0x000fe40003f06070 */
[----:B------:R-:W-:Y:S02]  /*0c20*/  VIMNMX R4, PT, PT, R4, 0x46a00000, PT ;  /* 0x46a0000004047848 */ /* 0x000fe40003fe0100 */
[----:B------:R-:W-:-:S05]  /*0c30*/  SEL R25, R25, 0x63400000, !P0 ;  /* 0x6340000019197807 */ /* 0x000fca0004000000 */
[----:B------:R-:W-:-:S04]  /*0c40*/  IMAD.IADD R4, R4, 0x1, -R25 ;  /* 0x0000000104047824 */ /* 0x000fc800078e0a19 */
[----:B------:R-:W-:-:S06]  /*0c50*/  VIADD R19, R4, 0x7fe00000 ;  /* 0x7fe0000004137836 */ /* 0x000fcc0000000000 */
[----:B------:R-:W-:-:S10]  /*0c60*/  DMUL R16, R20, R18 ;  /* 0x0000001214107228 */ /* 0x000fd40000000000 */
[----:B------:R-:W-:-:S13]  /*0c70*/  FSETP.GTU.AND P0, PT, |R17|, 1.469367938527859385e-39, PT ;  /* 0x001000001100780b */ /* 0x000fda0003f0c200 */
[----:B------:R-:W-:Y:S05]  /*0c80*/  @P0 BRA `(.L_x_11) ;  /* 0x0000000000940947 */ /* 0x000fea0003800000 */
[----:B------:R-:W-:Y:S01]  /*0c90*/  DFMA R8, R20, -R8, R14 ;  /* 0x800000081408722b */ /* 0x000fe2000000000e */
[----:B------:R-:W-:-:S09]  /*0ca0*/  IMAD.MOV.U32 R18, RZ, RZ, RZ ;  /* 0x000000ffff127224 */ /* 0x000fd200078e00ff */
[C---:B------:R-:W-:Y:S02]  /*0cb0*/  FSETP.NEU.AND P0, PT, R9.reuse, RZ, PT ;  /* 0x000000ff0900720b */ /* 0x040fe40003f0d000 */
[----:B------:R-:W-:-:S04]  /*0cc0*/  LOP3.LUT R5, R9, 0x80000000, R7, 0x48, !PT ;  /* 0x8000000009057812 */ /* 0x000fc800078e4807 */
[----:B------:R-:W-:-:S07]  /*0cd0*/  LOP3.LUT R19, R5, R19, RZ, 0xfc, !PT ;  /* 0x0000001305137212 */ /* 0x000fce00078efcff */
[----:B------:R-:W-:Y:S05]  /*0ce0*/  @!P0 BRA `(.L_x_11) ;  /* 0x00000000007c8947 */ /* 0x000fea0003800000 */
[----:B------:R-:W-:Y:S01]  /*0cf0*/  IMAD.MOV R7, RZ, RZ, -R4 ;  /* 0x000000ffff077224 */ /* 0x000fe200078e0a04 */
[----:B------:R-:W-:Y:S01]  /*0d00*/  DMUL.RP R18, R20, R18 ;  /* 0x0000001214127228 */ /* 0x000fe20000008000 */
[----:B------:R-:W-:-:S06]  /*0d10*/  IMAD.MOV.U32 R6, RZ, RZ, RZ ;  /* 0x000000ffff067224 */ /* 0x000fcc00078e00ff */
[----:B------:R-:W-:-:S03]  /*0d20*/  DFMA R6, R16, -R6, R20 ;  /* 0x800000061006722b */ /* 0x000fc60000000014 */
[----:B------:R-:W-:-:S03]  /*0d30*/  LOP3.LUT R5, R19, R5, RZ, 0x3c, !PT ;  /* 0x0000000513057212 */ /* 0x000fc600078e3cff */
[----:B------:R-:W-:-:S04]  /*0d40*/  IADD3 R6, PT, PT, -R4, -0x43300000, RZ ;  /* 0xbcd0000004067810 */ /* 0x000fc80007ffe1ff */
[----:B------:R-:W-:-:S04]  /*0d50*/  FSETP.NEU.AND P0, PT, |R7|, R6, PT ;  /* 0x000000060700720b */ /* 0x000fc80003f0d200 */
[----:B------:R-:W-:Y:S02]  /*0d60*/  FSEL R16, R18, R16, !P0 ;  /* 0x0000001012107208 */ /* 0x000fe40004000000 */
[----:B------:R-:W-:Y:S01]  /*0d70*/  FSEL R17, R5, R17, !P0 ;  /* 0x0000001105117208 */ /* 0x000fe20004000000 */
[----:B------:R-:W-:Y:S06]  /*0d80*/  BRA `(.L_x_11) ;  /* 0x0000000000547947 */ /* 0x000fec0003800000 */
.L_x_10:
[----:B------:R-:W-:-:S14]  /*0d90*/  DSETP.NAN.AND P0, PT, R4, R4, PT ;  /* 0x000000040400722a */ /* 0x000fdc0003f08000 */
[----:B------:R-:W-:Y:S05]  /*0da0*/  @P0 BRA `(.L_x_12) ;  /* 0x0000000000440947 */ /* 0x000fea0003800000 */
[----:B------:R-:W-:-:S14]  /*0db0*/  DSETP.NAN.AND P0, PT, R6, R6, PT ;  /* 0x000000060600722a */ /* 0x000fdc0003f08000 */
[----:B------:R-:W-:Y:S05]  /*0dc0*/  @P0 BRA `(.L_x_13) ;  /* 0x0000000000300947 */ /* 0x000fea0003800000 */
[----:B------:R-:W-:Y:S01]  /*0dd0*/  ISETP.NE.AND P0, PT, R26, R27, PT ;  /* 0x0000001b1a00720c */ /* 0x000fe20003f05270 */
[----:B------:R-:W-:Y:S02]  /*0de0*/  IMAD.MOV.U32 R16, RZ, RZ, 0x0 ;  /* 0x00000000ff107424 */ /* 0x000fe400078e00ff */
[----:B------:R-:W-:-:S10]  /*0df0*/  IMAD.MOV.U32 R17, RZ, RZ, -0x80000 ;  /* 0xfff80000ff117424 */ /* 0x000fd400078e00ff */
[----:B------:R-:W-:Y:S05]  /*0e00*/  @!P0 BRA `(.L_x_11) ;  /* 0x0000000000348947 */ /* 0x000fea0003800000 */
[----:B------:R-:W-:Y:S02]  /*0e10*/  ISETP.NE.AND P0, PT, R26, 0x7ff00000, PT ;  /* 0x7ff000001a00780c */ /* 0x000fe40003f05270 */
[----:B------:R-:W-:Y:S02]  /*0e20*/  LOP3.LUT R17, R5, 0x80000000, R7, 0x48, !PT ;  /* 0x8000000005117812 */ /* 0x000fe400078e4807 */
[----:B------:R-:W-:-:S13]  /*0e30*/  ISETP.EQ.OR P0, PT, R27, RZ, !P0 ;  /* 0x000000ff1b00720c */ /* 0x000fda0004702670 */
[----:B------:R-:W-:Y:S02]  /*0e40*/  @P0 LOP3.LUT R4, R17, 0x7ff00000, RZ, 0xfc, !PT ;  /* 0x7ff0000011040812 */ /* 0x000fe400078efcff */
[----:B------:R-:W-:Y:S01]  /*0e50*/  @!P0 MOV R16, RZ ;  /* 0x000000ff00108202 */ /* 0x000fe20000000f00 */
[----:B------:R-:W-:Y:S02]  /*0e60*/  @P0 IMAD.MOV.U32 R16, RZ, RZ, RZ ;  /* 0x000000ffff100224 */ /* 0x000fe400078e00ff */
[----:B------:R-:W-:Y:S01]  /*0e70*/  @P0 IMAD.MOV.U32 R17, RZ, RZ, R4 ;  /* 0x000000ffff110224 */ /* 0x000fe200078e0004 */
[----:B------:R-:W-:Y:S06]  /*0e80*/  BRA `(.L_x_11) ;  /* 0x0000000000147947 */ /* 0x000fec0003800000 */
.L_x_13:
[----:B------:R-:W-:Y:S01]  /*0e90*/  LOP3.LUT R17, R7, 0x80000, RZ, 0xfc, !PT ;  /* 0x0008000007117812 */ /* 0x000fe200078efcff */
[----:B------:R-:W-:Y:S01]  /*0ea0*/  IMAD.MOV.U32 R16, RZ, RZ, R6 ;  /* 0x000000ffff107224 */ /* 0x000fe200078e0006 */
[----:B------:R-:W-:Y:S06]  /*0eb0*/  BRA `(.L_x_11) ;  /* 0x0000000000087947 */ /* 0x000fec0003800000 */
.L_x_12:
[----:B------:R-:W-:Y:S01]  /*0ec0*/  LOP3.LUT R17, R5, 0x80000, RZ, 0xfc, !PT ;  /* 0x0008000005117812 */ /* 0x000fe200078efcff */
[----:B------:R-:W-:-:S07]  /*0ed0*/  IMAD.MOV.U32 R16, RZ, RZ, R4 ;  /* 0x000000ffff107224 */ /* 0x000fce00078e0004 */
.L_x_11:
[----:B------:R-:W-:Y:S02]  /*0ee0*/  IMAD.MOV.U32 R4, RZ, RZ, R22 ;  /* 0x000000ffff047224 */ /* 0x000fe400078e0016 */
[----:B------:R-:W-:-:S04]  /*0ef0*/  IMAD.MOV.U32 R5, RZ, RZ, 0x0 ;  /* 0x00000000ff057424 */ /* 0x000fc800078e00ff */
[----:B------:R-:W-:Y:S05]  /*0f00*/  RET.REL.NODEC R4 `(_Z7QR_initPddid) ;  /* 0xfffffff0043c7950 */ /* 0x000fea0003c3ffff */
        .weak           $__internal_1_$__cuda_sm20_dsqrt_rn_f64_mediumpath_v1
        .type           $__internal_1_$__cuda_sm20_dsqrt_rn_f64_mediumpath_v1,@function
        .size           $__internal_1_$__cuda_sm20_dsqrt_rn_f64_mediumpath_v1,(.L_x_64 - $__internal_1_$__cuda_sm20_dsqrt_rn_f64_mediumpath_v1)
$__internal_1_$__cuda_sm20_dsqrt_rn_f64_mediumpath_v1:
[----:B------:R-:W-:Y:S01]  /*0f10*/  ISETP.GE.U32.AND P0, PT, R2, -0x3400000, PT ;  /* 0xfcc000000200780c */ /* 0x000fe20003f06070 */
[----:B------:R-:W-:-:S12]  /*0f20*/  IMAD.MOV.U32 R17, RZ, RZ, R21 ;  /* 0x000000ffff117224 */ /* 0x000fd800078e0015 */
[----:B------:R-:W-:Y:S05]  /*0f30*/  @!P0 BRA `(.L_x_14) ;  /* 0x0000000000208947 */ /* 0x000fea0003800000 */
[----:B------:R-:W-:-:S10]  /*0f40*/  DFMA.RM R14, R18, R16, R14 ;  /* 0x00000010120e722b */ /* 0x000fd4000000400e */
[----:B------:R-:W-:-:S05]  /*0f50*/  IADD3 R2, P0, PT, R14, 0x1, RZ ;  /* 0x000000010e027810 */ /* 0x000fca0007f1e0ff */
[----:B------:R-:W-:-:S06]  /*0f60*/  IMAD.X R3, RZ, RZ, R15, P0 ;  /* 0x000000ffff037224 */ /* 0x000fcc00000e060f */
[----:B------:R-:W-:-:S08]  /*0f70*/  DFMA.RP R6, -R14, R2, R6 ;  /* 0x000000020e06722b */ /* 0x000fd00000008106 */
[----:B------:R-:W-:-:S06]  /*0f80*/  DSETP.GT.AND P0, PT, R6, RZ, PT ;  /* 0x000000ff0600722a */ /* 0x000fcc0003f04000 */
[----:B------:R-:W-:Y:S02]  /*0f90*/  FSEL R2, R2, R14, P0 ;  /* 0x0000000e02027208 */ /* 0x000fe40000000000 */
[----:B------:R-:W-:Y:S01]  /*0fa0*/  FSEL R3, R3, R15, P0 ;  /* 0x0000000f03037208 */ /* 0x000fe20000000000 */
[----:B------:R-:W-:Y:S06]  /*0fb0*/  BRA `(.L_x_15) ;  /* 0x0000000000647947 */ /* 0x000fec0003800000 */
.L_x_14:
[----:B------:R-:W-:-:S14]  /*0fc0*/  DSETP.NE.AND P0, PT, R6, RZ, PT ;  /* 0x000000ff0600722a */ /* 0x000fdc0003f05000 */
[----:B------:R-:W-:Y:S05]  /*0fd0*/  @!P0 BRA `(.L_x_16) ;  /* 0x0000000000588947 */ /* 0x000fea0003800000 */
[----:B------:R-:W-:-:S13]  /*0fe0*/  ISETP.GE.AND P0, PT, R7, RZ, PT ;  /* 0x000000ff0700720c */ /* 0x000fda0003f06270 */
[----:B------:R-:W-:Y:S01]  /*0ff0*/  @!P0 IMAD.MOV.U32 R2, RZ, RZ, 0x0 ;  /* 0x00000000ff028424 */ /* 0x000fe200078e00ff */
[----:B------:R-:W-:Y:S01]  /*1000*/  @!P0 MOV R3, 0xfff80000 ;  /* 0xfff8000000038802 */ /* 0x000fe20000000f00 */
[----:B------:R-:W-:Y:S06]  /*1010*/  @!P0 BRA `(.L_x_15) ;  /* 0x00000000004c8947 */ /* 0x000fec0003800000 */
[----:B------:R-:W-:-:S13]  /*1020*/  ISETP.GT.AND P0, PT, R7, 0x7fefffff, PT ;  /* 0x7fefffff0700780c */ /* 0x000fda0003f04270 */
[----:B------:R-:W-:Y:S05]  /*1030*/  @P0 BRA `(.L_x_16) ;  /* 0x0000000000400947 */ /* 0x000fea0003800000 */
[----:B------:R-:W-:Y:S01]  /*1040*/  DMUL R6, R6, 8.11296384146066816958e+31 ;  /* 0x4690000006067828 */ /* 0x000fe20000000000 */
[----:B------:R-:W-:Y:S02]  /*1050*/  IMAD.MOV.U32 R2, RZ, RZ, RZ ;  /* 0x000000ffff027224 */ /* 0x000fe400078e00ff */
[----:B------:R-:W-:Y:S02]  /*1060*/  IMAD.MOV.U32 R14, RZ, RZ, 0x0 ;  /* 0x00000000ff0e7424 */ /* 0x000fe400078e00ff */
[----:B------:R-:W-:Y:S01]  /*1070*/  IMAD.MOV.U32 R15, RZ, RZ, 0x3fd80000 ;  /* 0x3fd80000ff0f7424 */ /* 0x000fe200078e00ff */
[----:B------:R-:W0:Y:S02]  /*1080*/  MUFU.RSQ64H R3, R7 ;  /* 0x0000000700037308 */ /* 0x000e240000001c00 */
[----:B0-----:R-:W-:-:S08]  /*1090*/  DMUL R10, R2, R2 ;  /* 0x00000002020a7228 */ /* 0x001fd00000000000 */
[----:B------:R-:W-:-:S08]  /*10a0*/  DFMA R10, R6, -R10, 1 ;  /* 0x3ff00000060a742b */ /* 0x000fd0000000080a */
[----:B------:R-:W-:Y:S02]  /*10b0*/  DFMA R14, R10, R14, 0.5 ;  /* 0x3fe000000a0e742b */ /* 0x000fe4000000000e */
[----:B------:R-:W-:-:S08]  /*10c0*/  DMUL R10, R2, R10 ;  /* 0x0000000a020a7228 */ /* 0x000fd00000000000 */
[----:B------:R-:W-:-:S08]  /*10d0*/  DFMA R10, R14, R10, R2 ;  /* 0x0000000a0e0a722b */ /* 0x000fd00000000002 */
[----:B------:R-:W-:Y:S02]  /*10e0*/  DMUL R2, R6, R10 ;  /* 0x0000000a06027228 */ /* 0x000fe40000000000 */
[----:B------:R-:W-:-:S06]  /*10f0*/  VIADD R11, R11, 0xfff00000 ;  /* 0xfff000000b0b7836 */ /* 0x000fcc0000000000 */
[----:B------:R-:W-:-:S08]  /*1100*/  DFMA R14, R2, -R2, R6 ;  /* 0x80000002020e722b */ /* 0x000fd00000000006 */
[----:B------:R-:W-:-:S10]  /*1110*/  DFMA R2, R10, R14, R2 ;  /* 0x0000000e0a02722b */ /* 0x000fd40000000002 */
[----:B------:R-:W-:Y:S01]  /*1120*/  VIADD R3, R3, 0xfcb00000 ;  /* 0xfcb0000003037836 */ /* 0x000fe20000000000 */
[----:B------:R-:W-:Y:S06]  /*1130*/  BRA `(.L_x_15) ;  /* 0x0000000000047947 */ /* 0x000fec0003800000 */
.L_x_16:
[----:B------:R-:W-:-:S11]  /*1140*/  DADD R2, R6, R6 ;  /* 0x0000000006027229 */ /* 0x000fd60000000006 */
.L_x_15:
[----:B------:R-:W-:Y:S02]  /*1150*/  IMAD.MOV.U32 R9, RZ, RZ, 0x0 ;  /* 0x00000000ff097424 */ /* 0x000fe400078e00ff */
[----:B------:R-:W-:Y:S02]  /*1160*/  IMAD.MOV.U32 R10, RZ, RZ, R2 ;  /* 0x000000ffff0a7224 */ /* 0x000fe400078e0002 */
[----:B------:R-:W-:Y:S01]  /*1170*/  IMAD.MOV.U32 R11, RZ, RZ, R3 ;  /* 0x000000ffff0b7224 */ /* 0x000fe200078e0003 */
[----:B------:R-:W-:Y:S06]  /*1180*/  RET.REL.NODEC R8 `(_Z7QR_initPddid) ;  /* 0xffffffec089c7950 */ /* 0x000fec0003c3ffff */
.L_x_17:
[----:B------:R-:W-:-:S00]  /*1190*/  BRA `(.L_x_17) ;  /* 0xfffffffc00fc7947 */ /* 0x000fc0000383ffff */
[----:B------:R-:W-:-:S00]  /*11a0*/  NOP ;  /* 0x0000000000007918 */ /* 0x000fc00000000000 */
        /* <DEDUP_REMOVED lines=13> */
.L_x_64:


//--------------------- .text._Z6QR_gpuPddiid     --------------------------
	.section	.text._Z6QR_gpuPddiid,"ax",@progbits
	.align	128
        .global         _Z6QR_gpuPddiid
        .type           _Z6QR_gpuPddiid,@function
        .size           _Z6QR_gpuPddiid,(.L_x_66 - _Z6QR_gpuPddiid)
        .other          _Z6QR_gpuPddiid,@"STO_CUDA_ENTRY STV_DEFAULT"
_Z6QR_gpuPddiid:
.text._Z6QR_gpuPddiid:
[----:B------:R-:W-:Y:S08]  /*0000*/  LDC R1, c[0x0][0x37c] ;  /* 0x0000df00ff017b82 */ /* 0x000ff00000000800 */
[----:B------:R-:W0:Y:S01]  /*0010*/  LDC.64 R2, c[0x0][0x390] ;  /* 0x0000e400ff027b82 */ /* 0x000e220000000a00 */
[----:B------:R-:W1:Y:S01]  /*0020*/  LDCU.64 UR8, c[0x0][0x358] ;  /* 0x00006b00ff0877ac */ /* 0x000e620008000a00 */
[----:B------:R-:W2:Y:S06]  /*0030*/  LDCU.64 UR4, c[0x0][0x398] ;  /* 0x00007300ff0477ac */ /* 0x000eac0008000a00 */
[----:B------:R-:W3:Y:S01]  /*0040*/  LDC.64 R6, c[0x0][0x380] ;  /* 0x0000e000ff067b82 */ /* 0x000ee20000000a00 */
[----:B0-----:R-:W-:-:S04]  /*0050*/  IMAD R0, R2, R3, R2 ;  /* 0x0000000302007224 */ /* 0x001fc800078e0202 */
[----:B------:R-:W-:-:S04]  /*0060*/  IMAD.IADD R9, R0, 0x1, R3 ;  /* 0x0000000100097824 */ /* 0x000fc800078e0203 */
[----:B---3--:R-:W-:-:S06]  /*0070*/  IMAD.WIDE R8, R9, 0x8, R6 ;  /* 0x0000000809087825 */ /* 0x008fcc00078e0206 */
[----:B-1----:R-:W2:Y:S02]  /*0080*/  LDG.E.64 R8, desc[UR8][R8.64] ;  /* 0x0000000808087981 */ /* 0x002ea4000c1e1b00 */
[----:B--2---:R-:W-:-:S14]  /*0090*/  DSETP.GEU.AND P0, PT, |R8|, UR4, PT ;  /* 0x0000000408007e2a */ /* 0x004fdc000bf0e200 */
[----:B------:R-:W-:Y:S05]  /*00a0*/  @!P0 EXIT ;  /* 0x000000000000894d */ /* 0x000fea0003800000 */
[----:B------:R-:W-:Y:S01]  /*00b0*/  IMAD R3, R2, R3, R3 ;  /* 0x0000000302037224 */ /* 0x000fe200078e0203 */
[----:B------:R-:W0:Y:S03]  /*00c0*/  LDCU.64 UR4, c[0x0][0x388] ;  /* 0x00007100ff0477ac */ /* 0x000e260008000a00 */
[----:B------:R-:W-:-:S05]  /*00d0*/  IMAD.WIDE R6, R3, 0x8, R6 ;  /* 0x0000000803067825 */ /* 0x000fca00078e0206 */
[----:B------:R-:W0:Y:S01]  /*00e0*/  LDG.E.64 R4, desc[UR8][R6.64] ;  /* 0x0000000806047981 */ /* 0x000e22000c1e1b00 */
[----:B------:R-:W-:Y:S01]  /*00f0*/  DMUL R2, R8, R8 ;  /* 0x0000000808027228 */ /* 0x000fe20000000000 */
[----:B------:R-:W-:Y:S02]  /*0100*/  IMAD.MOV.U32 R14, RZ, RZ, 0x0 ;  /* 0x00000000ff0e7424 */ /* 0x000fe400078e00ff */
[----:B------:R-:W-:Y:S01]  /*0110*/  IMAD.MOV.U32 R15, RZ, RZ, 0x3fd80000 ;  /* 0x3fd80000ff0f7424 */ /* 0x000fe200078e00ff */
[----:B0-----:R-:W-:-:S08]  /*0120*/  DADD R4, R4, -UR4 ;  /* 0x8000000404047e29 */ /* 0x001fd00008000000 */
        /* <DEDUP_REMOVED lines=16> */
[----:B------:R-:W-:Y:S05]  /*0230*/  CALL.REL.NOINC `($__internal_3_$__cuda_sm20_dsqrt_rn_f64_mediumpath_v1) ;  /* 0x0000000c00407944 */ /* 0x000fea0003c00000 */
.L_x_18:
        /* <DEDUP_REMOVED lines=19> */
[----:B------:R-:W-:Y:S05]  /*0370*/  CALL.REL.NOINC `($__internal_2_$__cuda_sm20_div_rn_f64_full) ;  /* 0x0000000400807944 */ /* 0x000fea0003c00000 */
[----:B------:R-:W-:Y:S02]  /*0380*/  IMAD.MOV.U32 R2, RZ, RZ, R18 ;  /* 0x000000ffff027224 */ /* 0x000fe400078e0012 */
[----:B------:R-:W-:-:S07]  /*0390*/  IMAD.MOV.U32 R3, RZ, RZ, R19 ;  /* 0x000000ffff037224 */ /* 0x000fce00078e0013 */
.L_x_19:
        /* <DEDUP_REMOVED lines=22> */
.L_x_20:
[----:B------:R-:W0:Y:S01]  /*0500*/  S2R R14, SR_TID.X ;  /* 0x00000000000e7919 */ /* 0x000e220000002100 */
[----:B------:R-:W1:Y:S01]  /*0510*/  LDC.64 R8, c[0x0][0x390] ;  /* 0x0000e400ff087b82 */ /* 0x000e620000000a00 */
[----:B------:R-:W2:Y:S01]  /*0520*/  LDCU.64 UR4, c[0x0][0x380] ;  /* 0x00007000ff0477ac */ /* 0x000ea20008000a00 */
[----:B------:R-:W3:Y:S01]  /*0530*/  S2R R0, SR_TID.Y ;  /* 0x0000000000007919 */ /* 0x000ee20000002200 */
[--C-:B-1----:R-:W-:Y:S02]  /*0540*/  SHF.R.S32.HI R6, RZ, 0x1f, R9.reuse ;  /* 0x0000001fff067819 */ /* 0x102fe40000011409 */
[----:B0-----:R-:W-:-:S05]  /*0550*/  IADD3 R7, PT, PT, R14, -0x1, R9 ;  /* 0xffffffff0e077810 */ /* 0x001fca0007ffe009 */
[----:B------:R-:W-:-:S05]  /*0560*/  IMAD R7, R7, R8, RZ ;  /* 0x0000000807077224 */ /* 0x000fca00078e02ff */
[----:B---3--:R-:W-:Y:S02]  /*0570*/  IADD3 R8, P0, P1, R7, R9, R0 ;  /* 0x0000000907087210 */ /* 0x008fe4000791e000 */
[----:B------:R-:W-:-:S04]  /*0580*/  SHF.R.S32.HI R7, RZ, 0x1f, R7 ;  /* 0x0000001fff077819 */ /* 0x000fc80000011407 */
[----:B------:R-:W-:Y:S02]  /*0590*/  IADD3.X R7, PT, PT, R7, R6, RZ, P0, P1 ;  /* 0x0000000607077210 */ /* 0x000fe400007e24ff */
[----:B--2---:R-:W-:-:S04]  /*05a0*/  LEA R6, P0, R8, UR4, 0x3 ;  /* 0x0000000408067c11 */ /* 0x004fc8000f8018ff */
[----:B------:R-:W-:-:S05]  /*05b0*/  LEA.HI.X R7, R8, UR5, R7, 0x3, P0 ;  /* 0x0000000508077c11 */ /* 0x000fca00080f1c07 */
[----:B------:R-:W2:Y:S01]  /*05c0*/  LDG.E.64 R12, desc[UR8][R6.64+-0x8] ;  /* 0xfffff808060c7981 */ /* 0x000ea2000c1e1b00 */
[----:B------:R-:W0:Y:S01]  /*05d0*/  S2UR UR6, SR_CgaCtaId ;  /* 0x00000000000679c3 */ /* 0x000e220000008800 */
[----:B------:R-:W-:Y:S01]  /*05e0*/  UMOV UR4, 0x400 ;  /* 0x0000040000047882 */ /* 0x000fe20000000000 */
[----:B------:R-:W-:Y:S01]  /*05f0*/  ISETP.NE.AND P0, PT, R14, 0x2, PT ;  /* 0x000000020e00780c */ /* 0x000fe20003f05270 */
[----:B------:R-:W-:Y:S01]  /*0600*/  UIADD3 UR5, UPT, UPT, UR4, 0x80, URZ ;  /* 0x0000008004057890 */ /* 0x000fe2000fffe0ff */
[----:B------:R-:W-:Y:S01]  /*0610*/  BSSY.RECONVERGENT B0, `(.L_x_21) ;  /* 0x000001c000007945 */ /* 0x000fe20003800200 */
[----:B0-----:R-:W-:Y:S02]  /*0620*/  ULEA UR4, UR6, UR4, 0x18 ;  /* 0x0000000406047291 */ /* 0x001fe4000f8ec0ff */
[----:B------:R-:W-:-:S04]  /*0630*/  ULEA UR5, UR6, UR5, 0x18 ;  /* 0x0000000506057291 */ /* 0x000fc8000f8ec0ff */
[C---:B------:R-:W-:Y:S02]  /*0640*/  LEA R9, R14.reuse, UR4, 0x5 ;  /* 0x000000040e097c11 */ /* 0x040fe4000f8e28ff */
[----:B------:R-:W-:-:S03]  /*0650*/  LEA R11, R14, UR5, 0x5 ;  /* 0x000000050e0b7c11 */ /* 0x000fc6000f8e28ff */
[C---:B------:R-:W-:Y:S02]  /*0660*/  IMAD R8, R0.reuse, 0x8, R9 ;  /* 0x0000000800087824 */ /* 0x040fe400078e0209 */
[----:B------:R-:W-:-:S03]  /*0670*/  IMAD R10, R0, 0x8, R11 ;  /* 0x00000008000a7824 */ /* 0x000fc600078e020b */
[----:B--2---:R0:W-:Y:S04]  /*0680*/  STS.64 [R8], R12 ;  /* 0x0000000c08007388 */ /* 0x0041e80000000a00 */
[----:B------:R0:W-:Y:S01]  /*0690*/  STS.64 [R10], R12 ;  /* 0x0000000c0a007388 */ /* 0x0001e20000000a00 */
[----:B------:R-:W-:Y:S06]  /*06a0*/  BAR.SYNC.DEFER_BLOCKING 0x0 ;  /* 0x0000000000007b1d */ /* 0x000fec0000010000 */
[----:B------:R-:W-:Y:S05]  /*06b0*/  @!P0 BRA `(.L_x_22) ;  /* 0x0000000000288947 */ /* 0x000fea0003800000 */
[----:B------:R-:W-:-:S13]  /*06c0*/  ISETP.NE.AND P0, PT, R14, 0x1, PT ;  /* 0x000000010e00780c */ /* 0x000fda0003f05270 */
[----:B------:R-:W-:Y:S05]  /*06d0*/  @P0 BRA `(.L_x_23) ;  /* 0x00000000003c0947 */ /* 0x000fea0003800000 */
[----:B------:R-:W-:-:S05]  /*06e0*/  LEA R16, R0, UR4, 0x3 ;  /* 0x0000000400107c11 */ /* 0x000fca000f8e18ff */
[----:B------:R-:W1:Y:S04]  /*06f0*/  LDS.64 R14, [R16+0x40] ;  /* 0x00004000100e7984 */ /* 0x000e680000000a00 */
[----:B0-----:R-:W0:Y:S01]  /*0700*/  LDS.64 R12, [R16+0x20] ;  /* 0x00002000100c7984 */ /* 0x001e220000000a00 */
[----:B-1----:R-:W-:-:S08]  /*0710*/  DMUL R14, R14, R4 ;  /* 0x000000040e0e7228 */ /* 0x002fd00000000000 */
[----:B0-----:R-:W-:Y:S01]  /*0720*/  DFMA R12, R12, R2, R14 ;  /* 0x000000020c0c722b */ /* 0x001fe2000000000e */
[----:B------:R-:W-:-:S06]  /*0730*/  LEA R15, R0, UR5, 0x3 ;  /* 0x00000005000f7c11 */ /* 0x000fcc000f8e18ff */
[----:B------:R1:W-:Y:S01]  /*0740*/  STS.64 [R15+0x20], R12 ;  /* 0x0000200c0f007388 */ /* 0x0003e20000000a00 */
[----:B------:R-:W-:Y:S05]  /*0750*/  BRA `(.L_x_23) ;  /* 0x00000000001c7947 */ /* 0x000fea0003800000 */
.L_x_22:
[----:B------:R-:W-:-:S05]  /*0760*/  LEA R16, R0, UR4, 0x3 ;  /* 0x0000000400107c11 */ /* 0x000fca000f8e18ff */
[----:B0-----:R-:W0:Y:S04]  /*0770*/  LDS.64 R12, [R16+0x20] ;  /* 0x00002000100c7984 */ /* 0x001e280000000a00 */
[----:B------:R-:W1:Y:S01]  /*0780*/  LDS.64 R14, [R16+0x40] ;  /* 0x00004000100e7984 */ /* 0x000e620000000a00 */
[----:B0-----:R-:W-:-:S08]  /*0790*/  DMUL R12, R12, R4 ;  /* 0x000000040c0c7228 */ /* 0x001fd00000000000 */
[----:B-1----:R-:W-:Y:S01]  /*07a0*/  DFMA R12, R14, R2, -R12 ;  /* 0x000000020e0c722b */ /* 0x002fe2000000080c */
[----:B------:R-:W-:-:S06]  /*07b0*/  LEA R15, R0, UR5, 0x3 ;  /* 0x00000005000f7c11 */ /* 0x000fcc000f8e18ff */
[----:B------:R0:W-:Y:S04]  /*07c0*/  STS.64 [R15+0x40], R12 ;  /* 0x0000400c0f007388 */ /* 0x0001e80000000a00 */
.L_x_23:
[----:B------:R-:W-:Y:S05]  /*07d0*/  BSYNC.RECONVERGENT B0 ;  /* 0x0000000000007941 */ /* 0x000fea0003800200 */
.L_x_21:
[----:B------:R-:W-:Y:S01]  /*07e0*/  BAR.SYNC.DEFER_BLOCKING 0x0 ;  /* 0x0000000000007b1d */ /* 0x000fe20000010000 */
[----:B------:R-:W-:-:S05]  /*07f0*/  ISETP.NE.AND P0, PT, R0, 0x2, PT ;  /* 0x000000020000780c */ /* 0x000fca0003f05270 */
[----:B------:R-:W-:Y:S01]  /*0800*/  BSSY.RECONVERGENT B0, `(.L_x_24) ;  /* 0x0000012000007945 */ /* 0x000fe20003800200 */
[----:B01----:R-:W0:Y:S04]  /*0810*/  LDS.64 R12, [R10] ;  /* 0x000000000a0c7984 */ /* 0x003e280000000a00 */
[----:B0-----:R0:W-:Y:S01]  /*0820*/  STS.64 [R8], R12 ;  /* 0x0000000c08007388 */ /* 0x0011e20000000a00 */
[----:B------:R-:W-:Y:S06]  /*0830*/  BAR.SYNC.DEFER_BLOCKING 0x0 ;  /* 0x0000000000007b1d */ /* 0x000fec0000010000 */
[----:B------:R-:W-:Y:S05]  /*0840*/  @!P0 BRA `(.L_x_25) ;  /* 0x0000000000208947 */ /* 0x000fea0003800000 */
[----:B------:R-:W-:-:S13]  /*0850*/  ISETP.NE.AND P0, PT, R0, 0x1, PT ;  /* 0x000000010000780c */ /* 0x000fda0003f05270 */
[----:B------:R-:W-:Y:S05]  /*0860*/  @P0 BRA `(.L_x_26) ;  /* 0x00000000002c0947 */ /* 0x000fea0003800000 */
[----:B------:R-:W1:Y:S04]  /*0870*/  LDS.64 R14, [R11+0x10] ;  /* 0x000010000b0e7984 */ /* 0x000e680000000a00 */
[----:B0-----:R-:W0:Y:S01]  /*0880*/  LDS.64 R12, [R11+0x8] ;  /* 0x000008000b0c7984 */ /* 0x001e220000000a00 */
[----:B-1----:R-:W-:-:S08]  /*0890*/  DMUL R14, R14, R4 ;  /* 0x000000040e0e7228 */ /* 0x002fd00000000000 */
[----:B0-----:R-:W-:-:S07]  /*08a0*/  DFMA R12, R12, R2, R14 ;  /* 0x000000020c0c722b */ /* 0x001fce000000000e */
[----:B------:R1:W-:Y:S01]  /*08b0*/  STS.64 [R9+0x8], R12 ;  /* 0x0000080c09007388 */ /* 0x0003e20000000a00 */
[----:B------:R-:W-:Y:S05]  /*08c0*/  BRA `(.L_x_26) ;  /* 0x0000000000147947 */ /* 0x000fea0003800000 */
.L_x_25:
[----:B0-----:R-:W0:Y:S04]  /*08d0*/  LDS.64 R12, [R11+0x8] ;  /* 0x000008000b0c7984 */ /* 0x001e280000000a00 */
[----:B------:R-:W1:Y:S01]  /*08e0*/  LDS.64 R14, [R11+0x10] ;  /* 0x000010000b0e7984 */ /* 0x000e620000000a00 */
[----:B0-----:R-:W-:-:S08]  /*08f0*/  DMUL R12, R12, R4 ;  /* 0x000000040c0c7228 */ /* 0x001fd00000000000 */
[----:B-1----:R-:W-:-:S07]  /*0900*/  DFMA R12, R14, R2, -R12 ;  /* 0x000000020e0c722b */ /* 0x002fce000000080c */
[----:B------:R2:W-:Y:S04]  /*0910*/  STS.64 [R9+0x10], R12 ;  /* 0x0000100c09007388 */ /* 0x0005e80000000a00 */
.L_x_26:
[----:B------:R-:W-:Y:S05]  /*0920*/  BSYNC.RECONVERGENT B0 ;  /* 0x0000000000007941 */ /* 0x000fea0003800200 */
.L_x_24:
[----:B------:R-:W-:Y:S06]  /*0930*/  BAR.SYNC.DEFER_BLOCKING 0x0 ;  /* 0x0000000000007b1d */ /* 0x000fec0000010000 */
[----:B012---:R-:W0:Y:S04]  /*0940*/  LDS.64 R8, [R8] ;  /* 0x0000000008087984 */ /* 0x007e280000000a00 */
[----:B0-----:R-:W-:Y:S01]  /*0950*/  STG.E.64 desc[UR8][R6.64+-0x8], R8 ;  /* 0xfffff80806007986 */ /* 0x001fe2000c101b08 */
[----:B------:R-:W-:Y:S06]  /*0960*/  BAR.SYNC.DEFER_BLOCKING 0x0 ;  /* 0x0000000000007b1d */ /* 0x000fec0000010000 */
[----:B------:R-:W-:Y:S05]  /*0970*/  EXIT ;  /* 0x000000000000794d */ /* 0x000fea0003800000 */
        .weak           $__internal_2_$__cuda_sm20_div_rn_f64_full
        .type           $__internal_2_$__cuda_sm20_div_rn_f64_full,@function
        .size           $__internal_2_$__cuda_sm20_div_rn_f64_full,($__internal_3_$__cuda_sm20_dsqrt_rn_f64_mediumpath_v1 - $__internal_2_$__cuda_sm20_div_rn_f64_full)
$__internal_2_$__cuda_sm20_div_rn_f64_full:
        /* <DEDUP_REMOVED lines=32> */
.L_x_27:
[----:B------:R-:W-:Y:S01]  /*0b80*/  @!P0 LOP3.LUT R23, R5, 0x7ff00000, RZ, 0xc0, !PT ;  /* 0x7ff0000005178812 */ /* 0x000fe200078ec0ff */
[----:B------:R-:W-:Y:S01]  /*0b90*/  VIADD R26, R20, 0xffffffff ;  /* 0xffffffff141a7836 */ /* 0x000fe20000000000 */
[----:B------:R-:W-:-:S03]  /*0ba0*/  DMUL R18, R16, R14 ;  /* 0x0000000e10127228 */ /* 0x000fc60000000000 */
[----:B------:R-:W-:Y:S01]  /*0bb0*/  VIADD R27, R23, 0xffffffff ;  /* 0xffffffff171b7836 */ /* 0x000fe20000000000 */
[----:B------:R-:W-:-:S04]  /*0bc0*/  ISETP.GT.U32.AND P0, PT, R26, 0x7feffffe, PT ;  /* 0x7feffffe1a00780c */ /* 0x000fc80003f04070 */
[----:B------:R-:W-:Y:S01]  /*0bd0*/  ISETP.GT.U32.OR P0, PT, R27, 0x7feffffe, P0 ;  /* 0x7feffffe1b00780c */ /* 0x000fe20000704470 */
[----:B------:R-:W-:-:S08]  /*0be0*/  DFMA R24, R18, -R4, R14 ;  /* 0x800000041218722b */ /* 0x000fd0000000000e */
[----:B------:R-:W-:-:S04]  /*0bf0*/  DFMA R16, R16, R24, R18 ;  /* 0x000000181010722b */ /* 0x000fc80000000012 */
[----:B------:R-:W-:Y:S07]  /*0c00*/  @P0 BRA `(.L_x_28) ;  /* 0x00000000006c0947 */ /* 0x000fee0003800000 */
        /* <DEDUP_REMOVED lines=17> */
[----:B------:R-:W-:Y:S02]  /*0d20*/  IMAD.MOV R5, RZ, RZ, -R12 ;  /* 0x000000ffff057224 */ /* 0x000fe400078e0a0c */
[----:B------:R-:W-:-:S06]  /*0d30*/  IMAD.MOV.U32 R4, RZ, RZ, RZ ;  /* 0x000000ffff047224 */ /* 0x000fcc00078e00ff */
[----:B------:R-:W-:Y:S02]  /*0d40*/  DFMA R4, R18, -R4, R16 ;  /* 0x800000041204722b */ /* 0x000fe40000000010 */
[----:B------:R-:W-:-:S04]  /*0d50*/  DMUL.RP R16, R16, R20 ;  /* 0x0000001410107228 */ /* 0x000fc80000008000 */
[----:B------:R-:W-:-:S04]  /*0d60*/  IADD3 R4, PT, PT, -R12, -0x43300000, RZ ;  /* 0xbcd000000c047810 */ /* 0x000fc80007ffe1ff */
[----:B------:R-:W-:Y:S02]  /*0d70*/  FSETP.NEU.AND P0, PT, |R5|, R4, PT ;  /* 0x000000040500720b */ /* 0x000fe40003f0d200 */
[----:B------:R-:W-:Y:S02]  /*0d80*/  LOP3.LUT R11, R17, R11, RZ, 0x3c, !PT ;  /* 0x0000000b110b7212 */ /* 0x000fe400078e3cff */
[----:B------:R-:W-:Y:S02]  /*0d90*/  FSEL R18, R16, R18, !P0 ;  /* 0x0000001210127208 */ /* 0x000fe40004000000 */
[----:B------:R-:W-:Y:S01]  /*0da0*/  FSEL R19, R11, R19, !P0 ;  /* 0x000000130b137208 */ /* 0x000fe20004000000 */
[----:B------:R-:W-:Y:S06]  /*0db0*/  BRA `(.L_x_29) ;  /* 0x0000000000547947 */ /* 0x000fec0003800000 */
.L_x_28:
        /* <DEDUP_REMOVED lines=11> */
[----:B------:R-:W-:Y:S01]  /*0e70*/  @P0 LOP3.LUT R4, R19, 0x7ff00000, RZ, 0xfc, !PT ;  /* 0x7ff0000013040812 */ /* 0x000fe200078efcff */
[----:B------:R-:W-:Y:S02]  /*0e80*/  @!P0 IMAD.MOV.U32 R18, RZ, RZ, RZ ;  /* 0x000000ffff128224 */ /* 0x000fe400078e00ff */
[----:B------:R-:W-:Y:S02]  /*0e90*/  @P0 IMAD.MOV.U32 R18, RZ, RZ, RZ ;  /* 0x000000ffff120224 */ /* 0x000fe400078e00ff */
[----:B------:R-:W-:Y:S01]  /*0ea0*/  @P0 IMAD.MOV.U32 R19, RZ, RZ, R4 ;  /* 0x000000ffff130224 */ /* 0x000fe200078e0004 */
[----:B------:R-:W-:Y:S06]  /*0eb0*/  BRA `(.L_x_29) ;  /* 0x0000000000147947 */ /* 0x000fec0003800000 */
.L_x_31:
[----:B------:R-:W-:Y:S01]  /*0ec0*/  LOP3.LUT R19, R11, 0x80000, RZ, 0xfc, !PT ;  /* 0x000800000b137812 */ /* 0x000fe200078efcff */
[----:B------:R-:W-:Y:S01]  /*0ed0*/  IMAD.MOV.U32 R18, RZ, RZ, R10 ;  /* 0x000000ffff127224 */ /* 0x000fe200078e000a */
[----:B------:R-:W-:Y:S06]  /*0ee0*/  BRA `(.L_x_29) ;  /* 0x0000000000087947 */ /* 0x000fec0003800000 */
.L_x_30:
[----:B------:R-:W-:Y:S01]  /*0ef0*/  LOP3.LUT R19, R13, 0x80000, RZ, 0xfc, !PT ;  /* 0x000800000d137812 */ /* 0x000fe200078efcff */
[----:B------:R-:W-:-:S07]  /*0f00*/  IMAD.MOV.U32 R18, RZ, RZ, R12 ;  /* 0x000000ffff127224 */ /* 0x000fce00078e000c */
.L_x_29:
[----:B------:R-:W-:Y:S02]  /*0f10*/  IMAD.MOV.U32 R4, RZ, RZ, R0 ;  /* 0x000000ffff047224 */ /* 0x000fe400078e0000 */
[----:B------:R-:W-:-:S04]  /*0f20*/  IMAD.MOV.U32 R5, RZ, RZ, 0x0 ;  /* 0x00000000ff057424 */ /* 0x000fc800078e00ff */
[----:B------:R-:W-:Y:S05]  /*0f30*/  RET.REL.NODEC R4 `(_Z6QR_gpuPddiid) ;  /* 0xfffffff004307950 */ /* 0x000fea0003c3ffff */
        .weak           $__internal_3_$__cuda_sm20_dsqrt_rn_f64_mediumpath_v1
        .type           $__internal_3_$__cuda_sm20_dsqrt_rn_f64_mediumpath_v1,@function
        .size           $__internal_3_$__cuda_sm20_dsqrt_rn_f64_mediumpath_v1,(.L_x_66 - $__internal_3_$__cuda_sm20_dsqrt_rn_f64_mediumpath_v1)
$__internal_3_$__cuda_sm20_dsqrt_rn_f64_mediumpath_v1:
        /* <DEDUP_REMOVED lines=11> */
.L_x_32:
[----:B------:R-:W-:-:S14]  /*0ff0*/  DSETP.NE.AND P0, PT, R2, RZ, PT ;  /* 0x000000ff0200722a */ /* 0x000fdc0003f05000 */
[----:B------:R-:W-:Y:S05]  /*1000*/  @!P0 BRA `(.L_x_34) ;  /* 0x0000000000588947 */ /* 0x000fea0003800000 */
[----:B------:R-:W-:-:S13]  /*1010*/  ISETP.GE.AND P0, PT, R3, RZ, PT ;  /* 0x000000ff0300720c */ /* 0x000fda0003f06270 */
[----:B------:R-:W-:Y:S02]  /*1020*/  @!P0 IMAD.MOV.U32 R6, RZ, RZ, 0x0 ;  /* 0x00000000ff068424 */ /* 0x000fe400078e00ff */
[----:B------:R-:W-:Y:S01]  /*1030*/  @!P0 IMAD.MOV.U32 R7, RZ, RZ, -0x80000 ;  /* 0xfff80000ff078424 */ /* 0x000fe200078e00ff */
        /* <DEDUP_REMOVED lines=19> */
.L_x_34:
[----:B------:R-:W-:-:S11]  /*1170*/  DADD R6, R2, R2 ;  /* 0x0000000002067229 */ /* 0x000fd60000000002 */
.L_x_33:
[----:B------:R-:W-:Y:S02]  /*1180*/  IMAD.MOV.U32 R2, RZ, RZ, R0 ;  /* 0x000000ffff027224 */ /* 0x000fe400078e0000 */
[----:B------:R-:W-:-:S04]  /*1190*/  IMAD.MOV.U32 R3, RZ, RZ, 0x0 ;  /* 0x00000000ff037424 */ /* 0x000fc800078e00ff */
[----:B------:R-:W-:Y:S05]  /*11a0*/  RET.REL.NODEC R2 `(_Z6QR_gpuPddiid) ;  /* 0xffffffec02947950 */ /* 0x000fea0003c3ffff */
.L_x_35:
        /* <DEDUP_REMOVED lines=13> */
.L_x_66:


//--------------------- .text._Z15Householder_gpuPdS_S_ii --------------------------
	.section	.text._Z15Householder_gpuPdS_S_ii,"ax",@progbits
	.align	128
        .global         _Z15Householder_gpuPdS_S_ii
        .type           _Z15Householder_gpuPdS_S_ii,@function
        .size           _Z15Householder_gpuPdS_S_ii,(.L_x_68 - _Z15Householder_gpuPdS_S_ii)
        .other          _Z15Householder_gpuPdS_S_ii,@"STO_CUDA_ENTRY STV_DEFAULT"
_Z15Householder_gpuPdS_S_ii:
.text._Z15Householder_gpuPdS_S_ii:
[----:B------:R-:W-:Y:S01]  /*0000*/  LDC R1, c[0x0][0x37c] ;  /* 0x0000df00ff017b82 */ /* 0x000fe20000000800 */
[----:B------:R-:W0:Y:S07]  /*0010*/  S2R R19, SR_TID.Y ;  /* 0x0000000000137919 */ /* 0x000e2e0000002200 */
[----:B------:R-:W1:Y:S01]  /*0020*/  LDC R5, c[0x0][0x360] ;  /* 0x0000d800ff057b82 */ /* 0x000e620000000800 */
[----:B------:R-:W2:Y:S01]  /*0030*/  LDCU.64 UR6, c[0x0][0x390] ;  /* 0x00007200ff0677ac */ /* 0x000ea20008000a00 */
[----:B------:R-:W-:Y:S01]  /*0040*/  BSSY.RECONVERGENT B0, `(.L_x_36) ;  /* 0x0000017000007945 */ /* 0x000fe20003800200 */
[----:B------:R-:W1:Y:S01]  /*0050*/  S2R R0, SR_TID.X ;  /* 0x0000000000007919 */ /* 0x000e620000002100 */
[----:B------:R-:W3:Y:S04]  /*0060*/  LDCU.64 UR10, c[0x0][0x358] ;  /* 0x00006b00ff0a77ac */ /* 0x000ee80008000a00 */
[----:B------:R-:W0:Y:S08]  /*0070*/  S2UR UR5, SR_CTAID.Y ;  /* 0x00000000000579c3 */ /* 0x000e300000002600 */
[----:B------:R-:W0:Y:S01]  /*0080*/  LDC R2, c[0x0][0x364] ;  /* 0x0000d900ff027b82 */ /* 0x000e220000000800 */
[----:B--2---:R-:W-:-:S07]  /*0090*/  IMAD.U32 R3, RZ, RZ, UR7 ;  /* 0x00000007ff037e24 */ /* 0x004fce000f8e00ff */
[----:B------:R-:W1:Y:S01]  /*00a0*/  S2UR UR4, SR_CTAID.X ;  /* 0x00000000000479c3 */ /* 0x000e620000002500 */
[----:B0-----:R-:W-:Y:S02]  /*00b0*/  IMAD R19, R2, UR5, R19 ;  /* 0x0000000502137c24 */ /* 0x001fe4000f8e0213 */
[----:B------:R-:W-:-:S03]  /*00c0*/  IMAD.U32 R2, RZ, RZ, UR6 ;  /* 0x00000006ff027e24 */ /* 0x000fc6000f8e00ff */
[----:B------:R-:W-:Y:S01]  /*00d0*/  ISETP.NE.AND P0, PT, R19, RZ, PT ;  /* 0x000000ff1300720c */ /* 0x000fe20003f05270 */
[----:B-1----:R-:W-:-:S04]  /*00e0*/  IMAD R0, R5, UR4, R0 ;  /* 0x0000000405007c24 */ /* 0x002fc8000f8e0200 */
[----:B------:R-:W-:-:S08]  /*00f0*/  IMAD.WIDE R4, R0, 0x8, R2 ;  /* 0x0000000800047825 */ /* 0x000fd000078e0202 */
[----:B---3--:R-:W-:Y:S05]  /*0100*/  @P0 BRA `(.L_x_37) ;  /* 0x0000000000280947 */ /* 0x008fea0003800000 */
[----:B------:R-:W0:Y:S01]  /*0110*/  LDC R9, c[0x0][0x39c] ;  /* 0x0000e700ff097b82 */ /* 0x000e220000000800 */
[----:B------:R1:W-:Y:S01]  /*0120*/  STG.E.64 desc[UR10][R4.64], RZ ;  /* 0x000000ff04007986 */ /* 0x0003e2000c101b0a */
[----:B0-----:R-:W-:-:S13]  /*0130*/  ISETP.GE.AND P0, PT, R0, R9, PT ;  /* 0x000000090000720c */ /* 0x001fda0003f06270 */
[----:B-1----:R-:W-:Y:S05]  /*0140*/  @P0 BRA `(.L_x_37) ;  /* 0x0000000000180947 */ /* 0x002fea0003800000 */
[----:B------:R-:W0:Y:S01]  /*0150*/  LDC.64 R6, c[0x0][0x380] ;  /* 0x0000e000ff067b82 */ /* 0x000e220000000a00 */
[----:B------:R-:W1:Y:S02]  /*0160*/  LDCU UR4, c[0x0][0x398] ;  /* 0x00007300ff0477ac */ /* 0x000e640008000800 */
[----:B-1----:R-:W-:-:S04]  /*0170*/  IMAD R9, R9, UR4, R0 ;  /* 0x0000000409097c24 */ /* 0x002fc8000f8e0200 */
[----:B0-----:R-:W-:-:S06]  /*0180*/  IMAD.WIDE R6, R9, 0x8, R6 ;  /* 0x0000000809067825 */ /* 0x001fcc00078e0206 */
[----:B------:R-:W2:Y:S04]  /*0190*/  LDG.E.64 R6, desc[UR10][R6.64] ;  /* 0x0000000a06067981 */ /* 0x000ea8000c1e1b00 */
[----:B--2---:R0:W-:Y:S02]  /*01a0*/  STG.E.64 desc[UR10][R4.64], R6 ;  /* 0x0000000604007986 */ /* 0x0041e4000c101b0a */
.L_x_37:
[----:B------:R-:W-:Y:S05]  /*01b0*/  BSYNC.RECONVERGENT B0 ;  /* 0x0000000000007941 */ /* 0x000fea0003800200 */
.L_x_36:
[----:B------:R-:W-:Y:S01]  /*01c0*/  BAR.SYNC.DEFER_BLOCKING 0x0 ;  /* 0x0000000000007b1d */ /* 0x000fe20000010000 */
[----:B------:R-:W-:-:S05]  /*01d0*/  LOP3.LUT P0, RZ, R0, R19, RZ, 0xfc, !PT ;  /* 0x0000001300ff7212 */ /* 0x000fca000780fcff */
[----:B------:R-:W-:Y:S08]  /*01e0*/  BSSY.RECONVERGENT B0, `(.L_x_38) ;  /* 0x0000092000007945 */ /* 0x000ff00003800200 */
[----:B------:R-:W-:Y:S05]  /*01f0*/  @P0 BRA `(.L_x_39) ;  /* 0x0000000800400947 */ /* 0x000fea0003800000 */
[----:B------:R-:W1:Y:S01]  /*0200*/  LDCU UR6, c[0x0][0x39c] ;  /* 0x00007380ff0677ac */ /* 0x000e620008000800 */
[----:B------:R-:W-:Y:S01]  /*0210*/  CS2R R12, SRZ ;  /* 0x00000000000c7805 */ /* 0x000fe2000001ff00 */
[----:B-1----:R-:W-:-:S09]  /*0220*/  UISETP.GE.AND UP0, UPT, UR6, 0x1, UPT ;  /* 0x000000010600788c */ /* 0x002fd2000bf06270 */
[----:B------:R-:W-:Y:S05]  /*0230*/  BRA.U !UP0, `(.L_x_40) ;  /* 0x0000000508a47547 */ /* 0x000fea000b800000 */
[----:B------:R-:W-:Y:S01]  /*0240*/  UISETP.GE.U32.AND UP1, UPT, UR6, 0x10, UPT ;  /* 0x000000100600788c */ /* 0x000fe2000bf26070 */
[----:B------:R-:W-:Y:S01]  /*0250*/  IMAD.MOV.U32 R23, RZ, RZ, RZ ;  /* 0x000000ffff177224 */ /* 0x000fe200078e00ff */
[----:B------:R-:W-:Y:S01]  /*0260*/  ULOP3.LUT UR7, UR6, 0xf, URZ, 0xc0, !UPT ;  /* 0x0000000f06077892 */ /* 0x000fe2000f8ec0ff */
[----:B------:R-:W-:-:S03]  /*0270*/  CS2R R12, SRZ ;  /* 0x00000000000c7805 */ /* 0x000fc6000001ff00 */
[----:B------:R-:W-:-:S03]  /*0280*/  UISETP.NE.AND UP0, UPT, UR7, URZ, UPT ;  /* 0x000000ff0700728c */ /* 0x000fc6000bf05270 */
[----:B------:R-:W-:Y:S08]  /*0290*/  BRA.U !UP1, `(.L_x_41) ;  /* 0x0000000109bc7547 */ /* 0x000ff0000b800000 */
[----:B------:R-:W1:Y:S01]  /*02a0*/  LDCU.64 UR4, c[0x0][0x390] ;  /* 0x00007200ff0477ac */ /* 0x000e620008000a00 */
[----:B------:R-:W-:Y:S01]  /*02b0*/  CS2R R12, SRZ ;  /* 0x00000000000c7805 */ /* 0x000fe2000001ff00 */
[----:B------:R-:W-:-:S04]  /*02c0*/  ULOP3.LUT UR8, UR6, 0x7ffffff0, URZ, 0xc0, !UPT ;  /* 0x7ffffff006087892 */ /* 0x000fc8000f8ec0ff */
[----:B------:R-:W-:Y:S02]  /*02d0*/  UIADD3 UR9, UPT, UPT, -UR8, URZ, URZ ;  /* 0x000000ff08097290 */ /* 0x000fe4000fffe1ff */
[----:B------:R-:W-:Y:S01]  /*02e0*/  IMAD.U32 R23, RZ, RZ, UR8 ;  /* 0x00000008ff177e24 */ /* 0x000fe2000f8e00ff */
[----:B-1----:R-:W-:-:S04]  /*02f0*/  UIADD3 UR4, UP1, UPT, UR4, 0x40, URZ ;  /* 0x0000004004047890 */ /* 0x002fc8000ff3e0ff */
[----:B------:R-:W-:Y:S02]  /*0300*/  UIADD3.X UR5, UPT, UPT, URZ, UR5, URZ, UP1, !UPT ;  /* 0x00000005ff057290 */ /* 0x000fe40008ffe4ff */
[----:B------:R-:W-:-:S04]  /*0310*/  IMAD.U32 R8, RZ, RZ, UR4 ;  /* 0x00000004ff087e24 */ /* 0x000fc8000f8e00ff */
[----:B0-----:R-:W-:-:S07]  /*0320*/  IMAD.U32 R7, RZ, RZ, UR5 ;  /* 0x00000005ff077e24 */ /* 0x001fce000f8e00ff */
.L_x_42:
[----:B------:R-:W-:-:S05]  /*0330*/  MOV R6, R8 ;  /* 0x0000000800067202 */ /* 0x000fca0000000f00 */
[----:B------:R-:W2:Y:S04]  /*0340*/  LDG.E.64 R26, desc[UR10][R6.64+-0x40] ;  /* 0xffffc00a061a7981 */ /* 0x000ea8000c1e1b00 */
[----:B------:R-:W3:Y:S04]  /*0350*/  LDG.E.64 R14, desc[UR10][R6.64+-0x38] ;  /* 0xffffc80a060e7981 */ /* 0x000ee8000c1e1b00 */
[----:B------:R-:W4:Y:S04]  /*0360*/  LDG.E.64 R16, desc[UR10][R6.64+-0x30] ;  /* 0xffffd00a06107981 */ /* 0x000f28000c1e1b00 */
[----:B------:R-:W5:Y:S04]  /*0370*/  LDG.E.64 R24, desc[UR10][R6.64+-0x28] ;  /* 0xffffd80a06187981 */ /* 0x000f68000c1e1b00 */
[----:B------:R-:W5:Y:S04]  /*0380*/  LDG.E.64 R20, desc[UR10][R6.64+-0x20] ;  /* 0xffffe00a06147981 */ /* 0x000f68000c1e1b00 */
[----:B------:R-:W5:Y:S04]  /*0390*/  LDG.E.64 R8, desc[UR10][R6.64+-0x18] ;  /* 0xffffe80a06087981 */ /* 0x000f68000c1e1b00 */
[----:B------:R-:W5:Y:S01]  /*03a0*/  LDG.E.64 R10, desc[UR10][R6.64+-0x10] ;  /* 0xfffff00a060a7981 */ /* 0x000f62000c1e1b00 */
[----:B--2---:R-:W-:-:S03]  /*03b0*/  DFMA R26, R26, R26, R12 ;  /* 0x0000001a1a1a722b */ /* 0x004fc6000000000c */
[----:B------:R-:W2:Y:S05]  /*03c0*/  LDG.E.64 R12, desc[UR10][R6.64+-0x8] ;  /* 0xfffff80a060c7981 */ /* 0x000eaa000c1e1b00 */
[----:B---3--:R-:W-:Y:S01]  /*03d0*/  DFMA R26, R14, R14, R26 ;  /* 0x0000000e0e1a722b */ /* 0x008fe2000000001a */
[----:B------:R-:W3:Y:S07]  /*03e0*/  LDG.E.64 R14, desc[UR10][R6.64] ;  /* 0x0000000a060e7981 */ /* 0x000eee000c1e1b00 */
[----:B----4-:R-:W-:Y:S01]  /*03f0*/  DFMA R26, R16, R16, R26 ;  /* 0x00000010101a722b */ /* 0x010fe2000000001a */
[----:B------:R-:W4:Y:S07]  /*0400*/  LDG.E.64 R16, desc[UR10][R6.64+0x8] ;  /* 0x0000080a06107981 */ /* 0x000f2e000c1e1b00 */
[----:B-----5:R-:W-:Y:S01]  /*0410*/  DFMA R26, R24, R24, R26 ;  /* 0x00000018181a722b */ /* 0x020fe2000000001a */
[----:B------:R-:W5:Y:S07]  /*0420*/  LDG.E.64 R24, desc[UR10][R6.64+0x10] ;  /* 0x0000100a06187981 */ /* 0x000f6e000c1e1b00 */
[----:B------:R-:W-:Y:S01]  /*0430*/  DFMA R26, R20, R20, R26 ;  /* 0x00000014141a722b */ /* 0x000fe2000000001a */
[----:B------:R-:W5:Y:S07]  /*0440*/  LDG.E.64 R20, desc[UR10][R6.64+0x18] ;  /* 0x0000180a06147981 */ /* 0x000f6e000c1e1b00 */
[----:B------:R-:W-:Y:S01]  /*0450*/  DFMA R26, R8, R8, R26 ;  /* 0x00000008081a722b */ /* 0x000fe2000000001a */
[----:B------:R-:W5:Y:S07]  /*0460*/  LDG.E.64 R8, desc[UR10][R6.64+0x20] ;  /* 0x0000200a06087981 */ /* 0x000f6e000c1e1b00 */
[----:B------:R-:W-:Y:S01]  /*0470*/  DFMA R26, R10, R10, R26 ;  /* 0x0000000a0a1a722b */ /* 0x000fe2000000001a */
[----:B------:R-:W5:Y:S07]  /*0480*/  LDG.E.64 R10, desc[UR10][R6.64+0x28] ;  /* 0x0000280a060a7981 */ /* 0x000f6e000c1e1b00 */
[----:B--2---:R-:W-:Y:S01]  /*0490*/  DFMA R26, R12, R12, R26 ;  /* 0x0000000c0c1a722b */ /* 0x004fe2000000001a */
[----:B------:R-:W2:Y:S07]  /*04a0*/  LDG.E.64 R12, desc[UR10][R6.64+0x30] ;  /* 0x0000300a060c7981 */ /* 0x000eae000c1e1b00 */
[----:B---3--:R-:W-:Y:S01]  /*04b0*/  DFMA R26, R14, R14, R26 ;  /* 0x0000000e0e1a722b */ /* 0x008fe2000000001a */
[----:B------:R0:W3:Y:S01]  /*04c0*/  LDG.E.64 R14, desc[UR10][R6.64+0x38] ;  /* 0x0000380a060e7981 */ /* 0x0000e2000c1e1b00 */
[----:B------:R-:W-:-:S04]  /*04d0*/  UIADD3 UR9, UPT, UPT, UR9, 0x10, URZ ;  /* 0x0000001009097890 */ /* 0x000fc8000fffe0ff */
[----:B------:R-:W-:Y:S02]  /*04e0*/  UISETP.NE.AND UP1, UPT, UR9, URZ, UPT ;  /* 0x000000ff0900728c */ /* 0x000fe4000bf25270 */
[----:B----4-:R-:W-:-:S08]  /*04f0*/  DFMA R26, R16, R16, R26 ;  /* 0x00000010101a722b */ /* 0x010fd0000000001a */
[----:B-----5:R-:W-:-:S08]  /*0500*/  DFMA R26, R24, R24, R26 ;  /* 0x00000018181a722b */ /* 0x020fd0000000001a */
[----:B------:R-:W-:-:S08]  /*0510*/  DFMA R26, R20, R20, R26 ;  /* 0x00000014141a722b */ /* 0x000fd0000000001a */
[----:B------:R-:W-:Y:S01]  /*0520*/  DFMA R26, R8, R8, R26 ;  /* 0x00000008081a722b */ /* 0x000fe2000000001a */
[----:B------:R-:W-:-:S05]  /*0530*/  IADD3 R8, P0, PT, R6, 0x80, RZ ;  /* 0x0000008006087810 */ /* 0x000fca0007f1e0ff */
[----:B0-----:R-:W-:Y:S02]  /*0540*/  IMAD.X R7, RZ, RZ, R7, P0 ;  /* 0x000000ffff077224 */ /* 0x001fe400000e0607 */
[----:B------:R-:W-:-:S08]  /*0550*/  DFMA R26, R10, R10, R26 ;  /* 0x0000000a0a1a722b */ /* 0x000fd0000000001a */
[----:B--2---:R-:W-:-:S08]  /*0560*/  DFMA R12, R12, R12, R26 ;  /* 0x0000000c0c0c722b */ /* 0x004fd0000000001a */
[----:B---3--:R-:W-:Y:S01]  /*0570*/  DFMA R12, R14, R14, R12 ;  /* 0x0000000e0e0c722b */ /* 0x008fe2000000000c */
[----:B------:R-:W-:Y:S10]  /*0580*/  BRA.U UP1, `(.L_x_42) ;  /* 0xfffffffd01687547 */ /* 0x000ff4000b83ffff */
.L_x_41:
[----:B------:R-:W-:Y:S05]  /*0590*/  BRA.U !UP0, `(.L_x_40) ;  /* 0x0000000108cc7547 */ /* 0x000fea000b800000 */
[----:B------:R-:W-:Y:S02]  /*05a0*/  UISETP.GE.U32.AND UP0, UPT, UR7, 0x8, UPT ;  /* 0x000000080700788c */ /* 0x000fe4000bf06070 */
[----:B------:R-:W-:-:S04]  /*05b0*/  ULOP3.LUT UR5, UR6, 0x7, URZ, 0xc0, !UPT ;  /* 0x0000000706057892 */ /* 0x000fc8000f8ec0ff */
[----:B------:R-:W-:-:S03]  /*05c0*/  UISETP.NE.AND UP1, UPT, UR5, URZ, UPT ;  /* 0x000000ff0500728c */ /* 0x000fc6000bf25270 */
[----:B------:R-:W-:Y:S08]  /*05d0*/  BRA.U !UP0, `(.L_x_43) ;  /* 0x0000000108487547 */ /* 0x000ff0000b800000 */
[----:B------:R-:W-:-:S05]  /*05e0*/  IMAD.WIDE.U32 R28, R23, 0x8, R2 ;  /* 0x00000008171c7825 */ /* 0x000fca00078e0002 */
[----:B0-----:R-:W2:Y:S04]  /*05f0*/  LDG.E.64 R6, desc[UR10][R28.64] ;  /* 0x0000000a1c067981 */ /* 0x001ea8000c1e1b00 */
[----:B------:R-:W3:Y:S04]  /*0600*/  LDG.E.64 R8, desc[UR10][R28.64+0x8] ;  /* 0x0000080a1c087981 */ /* 0x000ee8000c1e1b00 */
[----:B------:R-:W4:Y:S04]  /*0610*/  LDG.E.64 R10, desc[UR10][R28.64+0x10] ;  /* 0x0000100a1c0a7981 */ /* 0x000f28000c1e1b00 */
[----:B------:R-:W5:Y:S04]  /*0620*/  LDG.E.64 R14, desc[UR10][R28.64+0x18] ;  /* 0x0000180a1c0e7981 */ /* 0x000f68000c1e1b00 */
[----:B------:R-:W5:Y:S04]  /*0630*/  LDG.E.64 R16, desc[UR10][R28.64+0x20] ;  /* 0x0000200a1c107981 */ /* 0x000f68000c1e1b00 */
[----:B------:R-:W5:Y:S04]  /*0640*/  LDG.E.64 R20, desc[UR10][R28.64+0x28] ;  /* 0x0000280a1c147981 */ /* 0x000f68000c1e1b00 */
[----:B------:R-:W5:Y:S04]  /*0650*/  LDG.E.64 R24, desc[UR10][R28.64+0x30] ;  /* 0x0000300a1c187981 */ /* 0x000f68000c1e1b00 */
[----:B------:R-:W5:Y:S01]  /*0660*/  LDG.E.64 R26, desc[UR10][R28.64+0x38] ;  /* 0x0000380a1c1a7981 */ /* 0x000f62000c1e1b00 */
[----:B------:R-:W-:Y:S01]  /*0670*/  VIADD R23, R23, 0x8 ;  /* 0x0000000817177836 */ /* 0x000fe20000000000 */
[----:B--2---:R-:W-:-:S08]  /*0680*/  DFMA R6, R6, R6, R12 ;  /* 0x000000060606722b */ /* 0x004fd0000000000c */
[----:B---3--:R-:W-:-:S08]  /*0690*/  DFMA R6, R8, R8, R6 ;  /* 0x000000080806722b */ /* 0x008fd00000000006 */
[----:B----4-:R-:W-:-:S08]  /*06a0*/  DFMA R6, R10, R10, R6 ;  /* 0x0000000a0a06722b */ /* 0x010fd00000000006 */
[----:B-----5:R-:W-:-:S08]  /*06b0*/  DFMA R6, R14, R14, R6 ;  /* 0x0000000e0e06722b */ /* 0x020fd00000000006 */
[----:B------:R-:W-:-:S08]  /*06c0*/  DFMA R6, R16, R16, R6 ;  /* 0x000000101006722b */ /* 0x000fd00000000006 */
[----:B------:R-:W-:-:S08]  /*06d0*/  DFMA R6, R20, R20, R6 ;  /* 0x000000141406722b */ /* 0x000fd00000000006 */
[----:B------:R-:W-:-:S08]  /*06e0*/  DFMA R6, R24, R24, R6 ;  /* 0x000000181806722b */ /* 0x000fd00000000006 */
[----:B------:R-:W-:-:S11]  /*06f0*/  DFMA R12, R26, R26, R6 ;  /* 0x0000001a1a0c722b */ /* 0x000fd60000000006 */
.L_x_43:
[----:B------:R-:W-:Y:S05]  /*0700*/  BRA.U !UP1, `(.L_x_40) ;  /* 0x0000000109707547 */ /* 0x000fea000b800000 */
[----:B------:R-:W-:Y:S02]  /*0710*/  UISETP.GE.U32.AND UP0, UPT, UR5, 0x4, UPT ;  /* 0x000000040500788c */ /* 0x000fe4000bf06070 */
[----:B------:R-:W-:-:S04]  /*0720*/  ULOP3.LUT UR4, UR6, 0x3, URZ, 0xc0, !UPT ;  /* 0x0000000306047892 */ /* 0x000fc8000f8ec0ff */
[----:B------:R-:W-:-:S03]  /*0730*/  UISETP.NE.AND UP1, UPT, UR4, URZ, UPT ;  /* 0x000000ff0400728c */ /* 0x000fc6000bf25270 */
[----:B------:R-:W-:Y:S08]  /*0740*/  BRA.U !UP0, `(.L_x_44) ;  /* 0x0000000108287547 */ /* 0x000ff0000b800000 */
[----:B0-----:R-:W-:-:S05]  /*0750*/  IMAD.WIDE.U32 R6, R23, 0x8, R2 ;  /* 0x0000000817067825 */ /* 0x001fca00078e0002 */
[----:B------:R-:W2:Y:S04]  /*0760*/  LDG.E.64 R8, desc[UR10][R6.64] ;  /* 0x0000000a06087981 */ /* 0x000ea8000c1e1b00 */
[----:B------:R-:W3:Y:S04]  /*0770*/  LDG.E.64 R10, desc[UR10][R6.64+0x8] ;  /* 0x0000080a060a7981 */ /* 0x000ee8000c1e1b00 */
[----:B------:R-:W4:Y:S04]  /*0780*/  LDG.E.64 R14, desc[UR10][R6.64+0x10] ;  /* 0x0000100a060e7981 */ /* 0x000f28000c1e1b00 */
[----:B------:R-:W5:Y:S01]  /*0790*/  LDG.E.64 R16, desc[UR10][R6.64+0x18] ;  /* 0x0000180a06107981 */ /* 0x000f62000c1e1b00 */
[----:B------:R-:W-:Y:S01]  /*07a0*/  VIADD R23, R23, 0x4 ;  /* 0x0000000417177836 */ /* 0x000fe20000000000 */
[----:B--2---:R-:W-:-:S08]  /*07b0*/  DFMA R8, R8, R8, R12 ;  /* 0x000000080808722b */ /* 0x004fd0000000000c */
[----:B---3--:R-:W-:-:S08]  /*07c0*/  DFMA R8, R10, R10, R8 ;  /* 0x0000000a0a08722b */ /* 0x008fd00000000008 */
[----:B----4-:R-:W-:-:S08]  /*07d0*/  DFMA R8, R14, R14, R8 ;  /* 0x0000000e0e08722b */ /* 0x010fd00000000008 */
[----:B-----5:R-:W-:-:S11]  /*07e0*/  DFMA R12, R16, R16, R8 ;  /* 0x00000010100c722b */ /* 0x020fd60000000008 */
.L_x_44:
[----:B------:R-:W-:Y:S05]  /*07f0*/  BRA.U !UP1, `(.L_x_40) ;  /* 0x0000000109347547 */ /* 0x000fea000b800000 */
[----:B------:R-:W-:Y:S01]  /*0800*/  IMAD.WIDE.U32 R2, R23, 0x8, R2 ;  /* 0x0000000817027825 */ /* 0x000fe200078e0002 */
[----:B------:R-:W-:-:S03]  /*0810*/  UIADD3 UR4, UPT, UPT, -UR4, URZ, URZ ;  /* 0x000000ff04047290 */ /* 0x000fc6000fffe1ff */
[----:B0-----:R-:W-:Y:S02]  /*0820*/  IMAD.MOV.U32 R6, RZ, RZ, R2 ;  /* 0x000000ffff067224 */ /* 0x001fe400078e0002 */
[----:B------:R-:W-:-:S07]  /*0830*/  IMAD.MOV.U32 R7, RZ, RZ, R3 ;  /* 0x000000ffff077224 */ /* 0x000fce00078e0003 */
.L_x_45:
[----:B------:R-:W-:Y:S01]  /*0840*/  MOV R2, R6 ;  /* 0x0000000600027202 */ /* 0x000fe20000000f00 */
[----:B------:R-:W-:-:S06]  /*0850*/  IMAD.MOV.U32 R3, RZ, RZ, R7 ;  /* 0x000000ffff037224 */ /* 0x000fcc00078e0007 */
[----:B------:R-:W2:Y:S01]  /*0860*/  LDG.E.64 R2, desc[UR10][R2.64] ;  /* 0x0000000a02027981 */ /* 0x000ea2000c1e1b00 */
[----:B------:R-:W-:Y:S01]  /*0870*/  UIADD3 UR4, UPT, UPT, UR4, 0x1, URZ ;  /* 0x0000000104047890 */ /* 0x000fe2000fffe0ff */
[----:B------:R-:W-:-:S03]  /*0880*/  IADD3 R6, P0, PT, R6, 0x8, RZ ;  /* 0x0000000806067810 */ /* 0x000fc60007f1e0ff */
[----:B------:R-:W-:Y:S02]  /*0890*/  UISETP.NE.AND UP0, UPT, UR4, URZ, UPT ;  /* 0x000000ff0400728c */ /* 0x000fe4000bf05270 */
[----:B------:R-:W-:Y:S01]  /*08a0*/  IMAD.X R7, RZ, RZ, R7, P0 ;  /* 0x000000ffff077224 */ /* 0x000fe200000e0607 */
[----:B--2---:R-:W-:-:S06]  /*08b0*/  DFMA R12, R2, R2, R12 ;  /* 0x00000002020c722b */ /* 0x004fcc000000000c */
[----:B------:R-:W-:Y:S05]  /*08c0*/  BRA.U UP0, `(.L_x_45) ;  /* 0xfffffffd00dc7547 */ /* 0x000fea000b83ffff */
.L_x_40:
[----:B0-----:R-:W0:Y:S01]  /*08d0*/  MUFU.RSQ64H R7, R13 ;  /* 0x0000000d00077308 */ /* 0x001e220000001c00 */
[----:B------:R-:W-:Y:S02]  /*08e0*/  VIADD R6, R13, 0xfcb00000 ;  /* 0xfcb000000d067836 */ /* 0x000fe40000000000 */
[----:B------:R-:W-:Y:S02]  /*08f0*/  IMAD.MOV.U32 R8, RZ, RZ, 0x0 ;  /* 0x00000000ff087424 */ /* 0x000fe400078e00ff */
[----:B------:R-:W-:Y:S01]  /*0900*/  IMAD.MOV.U32 R9, RZ, RZ, 0x3fd80000 ;  /* 0x3fd80000ff097424 */ /* 0x000fe200078e00ff */
[----:B------:R-:W-:Y:S01]  /*0910*/  ISETP.GE.U32.AND P0, PT, R6, 0x7ca00000, PT ;  /* 0x7ca000000600780c */ /* 0x000fe20003f06070 */
[----:B0-----:R-:W-:-:S08]  /*0920*/  DMUL R2, R6, R6 ;  /* 0x0000000606027228 */ /* 0x001fd00000000000 */
[----:B------:R-:W-:-:S08]  /*0930*/  DFMA R2, -R2, R12, 1 ;  /* 0x3ff000000202742b */ /* 0x000fd0000000010c */
[----:B------:R-:W-:Y:S02]  /*0940*/  DFMA R8, R2, R8, 0.5 ;  /* 0x3fe000000208742b */ /* 0x000fe40000000008 */
[----:B------:R-:W-:-:S08]  /*0950*/  DMUL R2, R6, R2 ;  /* 0x0000000206027228 */ /* 0x000fd00000000000 */
[----:B------:R-:W-:-:S08]  /*0960*/  DFMA R20, R8, R2, R6 ;  /* 0x000000020814722b */ /* 0x000fd00000000006 */
[----:B------:R-:W-:Y:S02]  /*0970*/  DMUL R10, R20, R12 ;  /* 0x0000000c140a7228 */ /* 0x000fe40000000000 */
[----:B------:R-:W-:Y:S01]  /*0980*/  IADD3 R17, PT, PT, R21, -0x100000, RZ ;  /* 0xfff0000015117810 */ /* 0x000fe20007ffe0ff */
[----:B------:R-:W-:-:S05]  /*0990*/  IMAD.MOV.U32 R16, RZ, RZ, R20 ;  /* 0x000000ffff107224 */ /* 0x000fca00078e0014 */
[----:B------:R-:W-:-:S08]  /*09a0*/  DFMA R14, R10, -R10, R12 ;  /* 0x8000000a0a0e722b */ /* 0x000fd0000000000c */
[----:B------:R-:W-:Y:S01]  /*09b0*/  DFMA R8, R14, R16, R10 ;  /* 0x000000100e08722b */ /* 0x000fe2000000000a */
[----:B------:R-:W-:Y:S10]  /*09c0*/  @!P0 BRA `(.L_x_46) ;  /* 0x0000000000108947 */ /* 0x000ff40003800000 */
[----:B------:R-:W-:Y:S01]  /*09d0*/  IMAD.MOV.U32 R8, RZ, RZ, R12 ;  /* 0x000000ffff087224 */ /* 0x000fe200078e000c */
[----:B------:R-:W-:Y:S01]  /*09e0*/  MOV R2, 0xa10 ;  /* 0x00000a1000027802 */ /* 0x000fe20000000f00 */
[----:B------:R-:W-:-:S07]  /*09f0*/  IMAD.MOV.U32 R9, RZ, RZ, R13 ;  /* 0x000000ffff097224 */ /* 0x000fce00078e000d */
[----:B------:R-:W-:Y:S05]  /*0a00*/  CALL.REL.NOINC `($__internal_5_$__cuda_sm20_dsqrt_rn_f64_mediumpath_v1) ;  /* 0x0000000800547944 */ /* 0x000fea0003c00000 */
.L_x_46:
[----:B------:R-:W0:Y:S01]  /*0a10*/  LDC R7, c[0x0][0x39c] ;  /* 0x0000e700ff077b82 */ /* 0x000e220000000800 */
[----:B------:R-:W1:Y:S02]  /*0a20*/  LDCU.64 UR4, c[0x0][0x390] ;  /* 0x00007200ff0477ac */ /* 0x000e640008000a00 */
[----:B-1----:R-:W-:Y:S02]  /*0a30*/  IMAD.U32 R2, RZ, RZ, UR4 ;  /* 0x00000004ff027e24 */ /* 0x002fe4000f8e00ff */
[----:B------:R-:W-:Y:S02]  /*0a40*/  IMAD.U32 R3, RZ, RZ, UR5 ;  /* 0x00000005ff037e24 */ /* 0x000fe4000f8e00ff */
[----:B0-----:R-:W-:-:S05]  /*0a50*/  IMAD.WIDE R6, R7, 0x8, R2 ;  /* 0x0000000807067825 */ /* 0x001fca00078e0202 */
[----:B------:R-:W2:Y:S01]  /*0a60*/  LDG.E.64 R10, desc[UR10][R6.64+-0x8] ;  /* 0xfffff80a060a7981 */ /* 0x000ea2000c1e1b00 */
[----:B------:R-:W-:Y:S01]  /*0a70*/  DADD R14, -RZ, -R8 ;  /* 0x00000000ff0e7229 */ /* 0x000fe20000000908 */
[----:B------:R-:W0:Y:S01]  /*0a80*/  LDC.64 R16, c[0x0][0x388] ;  /* 0x0000e200ff107b82 */ /* 0x000e220000000a00 */
[----:B--2---:R-:W-:-:S08]  /*0a90*/  DSETP.GT.AND P0, PT, R10, RZ, PT ;  /* 0x000000ff0a00722a */ /* 0x004fd00003f04000 */
[----:B------:R-:W-:Y:S02]  /*0aa0*/  FSEL R8, R14, R8, P0 ;  /* 0x000000080e087208 */ /* 0x000fe40000000000 */
[----:B------:R-:W-:-:S06]  /*0ab0*/  FSEL R9, R15, R9, P0 ;  /* 0x000000090f097208 */ /* 0x000fcc0000000000 */
[C---:B------:R-:W-:Y:S02]  /*0ac0*/  DADD R14, R10.reuse, -R8 ;  /* 0x000000000a0e7229 */ /* 0x040fe40000000808 */
[----:B------:R-:W-:-:S05]  /*0ad0*/  DFMA R8, -R10, R8, R12 ;  /* 0x000000080a08722b */ /* 0x000fca000000010c */
[----:B------:R1:W-:Y:S04]  /*0ae0*/  STG.E.64 desc[UR10][R6.64+-0x8], R14 ;  /* 0xfffff80e06007986 */ /* 0x0003e8000c101b0a */
[----:B0-----:R1:W-:Y:S02]  /*0af0*/  STG.E.64 desc[UR10][R16.64], R8 ;  /* 0x0000000810007986 */ /* 0x0013e4000c101b0a */
.L_x_39:
[----:B------:R-:W-:Y:S05]  /*0b00*/  BSYNC.RECONVERGENT B0 ;  /* 0x0000000000007941 */ /* 0x000fea0003800200 */
.L_x_38:
[----:B-1----:R-:W1:Y:S08]  /*0b10*/  LDC.64 R8, c[0x0][0x388] ;  /* 0x0000e200ff087b82 */ /* 0x002e700000000a00 */
[----:B------:R-:W-:Y:S06]  /*0b20*/  BAR.SYNC.DEFER_BLOCKING 0x0 ;  /* 0x0000000000007b1d */ /* 0x000fec0000010000 */
[----:B-1----:R-:W2:Y:S01]  /*0b30*/  LDG.E.64 R8, desc[UR10][R8.64] ;  /* 0x0000000a08087981 */ /* 0x002ea2000c1e1b00 */
[----:B------:R-:W-:-:S03]  /*0b40*/  IMAD.WIDE.U32 R2, R19, 0x8, R2 ;  /* 0x0000000813027825 */ /* 0x000fc600078e0002 */
[----:B0-----:R-:W3:Y:S04]  /*0b50*/  LDG.E.64 R6, desc[UR10][R4.64] ;  /* 0x0000000a04067981 */ /* 0x001ee8000c1e1b00 */
[----:B------:R-:W3:Y:S01]  /*0b60*/  LDG.E.64 R2, desc[UR10][R2.64] ;  /* 0x0000000a02027981 */ /* 0x000ee2000c1e1b00 */
[----:B------:R-:W-:Y:S01]  /*0b70*/  HFMA2 R10, -RZ, RZ, 0, 5.9604644775390625e-08 ;  /* 0x00000001ff0a7431 */ /* 0x000fe200000001ff */
[----:B------:R-:W-:Y:S01]  /*0b80*/  BSSY.RECONVERGENT B0, `(.L_x_47) ;  /* 0x0000011000007945 */ /* 0x000fe20003800200 */
[----:B--2---:R-:W0:Y:S01]  /*0b90*/  MUFU.RCP64H R11, R9 ;  /* 0x00000009000b7308 */ /* 0x004e220000001800 */
[----:B---3--:R-:W-:-:S03]  /*0ba0*/  DMUL R6, R6, -R2 ;  /* 0x8000000206067228 */ /* 0x008fc60000000000 */
[----:B0-----:R-:W-:-:S07]  /*0bb0*/  DFMA R12, -R8, R10, 1 ;  /* 0x3ff00000080c742b */ /* 0x001fce000000010a */
[----:B------:R-:W-:Y:S01]  /*0bc0*/  FSETP.GEU.AND P1, PT, |R7|, 6.5827683646048100446e-37, PT ;  /* 0x036000000700780b */ /* 0x000fe20003f2e200 */
[----:B------:R-:W-:-:S08]  /*0bd0*/  DFMA R12, R12, R12, R12 ;  /* 0x0000000c0c0c722b */ /* 0x000fd0000000000c */
[----:B------:R-:W-:-:S08]  /*0be0*/  DFMA R12, R10, R12, R10 ;  /* 0x0000000c0a0c722b */ /* 0x000fd0000000000a */
[----:B------:R-:W-:-:S08]  /*0bf0*/  DFMA R10, -R8, R12, 1 ;  /* 0x3ff00000080a742b */ /* 0x000fd0000000010c */
[----:B------:R-:W-:-:S08]  /*0c00*/  DFMA R10, R12, R10, R12 ;  /* 0x0000000a0c0a722b */ /* 0x000fd0000000000c */
[----:B------:R-:W-:-:S08]  /*0c10*/  DMUL R12, R6, R10 ;  /* 0x0000000a060c7228 */ /* 0x000fd00000000000 */
[----:B------:R-:W-:-:S08]  /*0c20*/  DFMA R4, -R8, R12, R6 ;  /* 0x0000000c0804722b */ /* 0x000fd00000000106 */
[----:B------:R-:W-:-:S10]  /*0c30*/  DFMA R2, R10, R4, R12 ;  /* 0x000000040a02722b */ /* 0x000fd4000000000c */
[----:B------:R-:W-:-:S05]  /*0c40*/  FFMA R4, RZ, R9, R3 ;  /* 0x00000009ff047223 */ /* 0x000fca0000000003 */
[----:B------:R-:W-:-:S13]  /*0c50*/  FSETP.GT.AND P0, PT, |R4|, 1.469367938527859385e-39, PT ;  /* 0x001000000400780b */ /* 0x000fda0003f04200 */
[----:B------:R-:W-:Y:S05]  /*0c60*/  @P0 BRA P1, `(.L_x_48) ;  /* 0x0000000000080947 */ /* 0x000fea0000800000 */
[----:B------:R-:W-:-:S07]  /*0c70*/  MOV R10, 0xc90 ;  /* 0x00000c90000a7802 */ /* 0x000fce0000000f00 */
[----:B------:R-:W-:Y:S05]  /*0c80*/  CALL.REL.NOINC `($__internal_4_$__cuda_sm20_div_rn_f64_full) ;  /* 0x0000000000387944 */ /* 0x000fea0003c00000 */
.L_x_48:
[----:B------:R-:W-:Y:S05]  /*0c90*/  BSYNC.RECONVERGENT B0 ;  /* 0x0000000000007941 */ /* 0x000fea0003800200 */
.L_x_47:
[----:B------:R-:W0:Y:S01]  /*0ca0*/  LDC.64 R6, c[0x0][0x388] ;  /* 0x0000e200ff067b82 */ /* 0x000e220000000a00 */
[----:B------:R-:W1:Y:S01]  /*0cb0*/  LDCU UR4, c[0x0][0x398] ;  /* 0x00007300ff0477ac */ /* 0x000e620008000800 */
[C---:B------:R-:W-:Y:S01]  /*0cc0*/  ISETP.NE.AND P0, PT, R0.reuse, R19, PT ;  /* 0x000000130000720c */ /* 0x040fe20003f05270 */
[----:B-1----:R-:W-:-:S04]  /*0cd0*/  IMAD R5, R0, UR4, R19 ;  /* 0x0000000400057c24 */ /* 0x002fc8000f8e0213 */
[----:B0-----:R-:W-:-:S05]  /*0ce0*/  IMAD.WIDE R4, R5, 0x8, R6 ;  /* 0x0000000805047825 */ /* 0x001fca00078e0206 */
[----:B------:R0:W-:Y:S03]  /*0cf0*/  STG.E.64 desc[UR10][R4.64], R2 ;  /* 0x0000000204007986 */ /* 0x0001e6000c101b0a */
[----:B------:R-:W-:Y:S05]  /*0d00*/  @P0 EXIT ;  /* 0x000000000000094d */ /* 0x000fea0003800000 */
[----:B0-----:R-:W-:-:S04]  /*0d10*/  IMAD R3, R0, UR4, R0 ;  /* 0x0000000400037c24 */ /* 0x001fc8000f8e0200 */
[----:B------:R-:W-:-:S05]  /*0d20*/  IMAD.WIDE R2, R3, 0x8, R6 ;  /* 0x0000000803027825 */ /* 0x000fca00078e0206 */
[----:B------:R-:W2:Y:S02]  /*0d30*/  LDG.E.64 R4, desc[UR10][R2.64] ;  /* 0x0000000a02047981 */ /* 0x000ea4000c1e1b00 */
[----:B--2---:R-:W-:-:S07]  /*0d40*/  DADD R4, R4, 1 ;  /* 0x3ff0000004047429 */ /* 0x004fce0000000000 */
[----:B------:R-:W-:Y:S01]  /*0d50*/  STG.E.64 desc[UR10][R2.64], R4 ;  /* 0x0000000402007986 */ /* 0x000fe2000c101b0a */
[----:B------:R-:W-:Y:S05]  /*0d60*/  EXIT ;  /* 0x000000000000794d */ /* 0x000fea0003800000 */
        .weak           $__internal_4_$__cuda_sm20_div_rn_f64_full
        .type           $__internal_4_$__cuda_sm20_div_rn_f64_full,@function
        .size           $__internal_4_$__cuda_sm20_div_rn_f64_full,($__internal_5_$__cuda_sm20_dsqrt_rn_f64_mediumpath_v1 - $__internal_4_$__cuda_sm20_div_rn_f64_full)
$__internal_4_$__cuda_sm20_div_rn_f64_full:
[C---:B------:R-:W-:Y:S01]  /*0d70*/  FSETP.GEU.AND P0, PT, |R9|.reuse, 1.469367938527859385e-39, PT ;  /* 0x001000000900780b */ /* 0x040fe20003f0e200 */
[--C-:B------:R-:W-:Y:S01]  /*0d80*/  IMAD.MOV.U32 R4, RZ, RZ, R8.reuse ;  /* 0x000000ffff047224 */ /* 0x100fe200078e0008 */
[----:B------:R-:W-:Y:S01]  /*0d90*/  LOP3.LUT R2, R9, 0x800fffff, RZ, 0xc0, !PT ;  /* 0x800fffff09027812 */ /* 0x000fe200078ec0ff */
[----:B------:R-:W-:Y:S01]  /*0da0*/  IMAD.MOV.U32 R5, RZ, RZ, R9 ;  /* 0x000000ffff057224 */ /* 0x000fe200078e0009 */
[C---:B------:R-:W-:Y:S01]  /*0db0*/  FSETP.GEU.AND P2, PT, |R7|.reuse, 1.469367938527859385e-39, PT ;  /* 0x001000000700780b */ /* 0x040fe20003f4e200 */
[----:B------:R-:W-:Y:S01]  /*0dc0*/  IMAD.MOV.U32 R16, RZ, RZ, 0x1 ;  /* 0x00000001ff107424 */ /* 0x000fe200078e00ff */
[----:B------:R-:W-:Y:S01]  /*0dd0*/  LOP3.LUT R3, R2, 0x3ff00000, RZ, 0xfc, !PT ;  /* 0x3ff0000002037812 */ /* 0x000fe200078efcff */
[----:B------:R-:W-:Y:S01]  /*0de0*/  IMAD.MOV.U32 R2, RZ, RZ, R8 ;  /* 0x000000ffff027224 */ /* 0x000fe200078e0008 */
[----:B------:R-:W-:Y:S01]  /*0df0*/  LOP3.LUT R11, R7, 0x7ff00000, RZ, 0xc0, !PT ;  /* 0x7ff00000070b7812 */ /* 0x000fe200078ec0ff */
[----:B------:R-:W-:Y:S01]  /*0e00*/  BSSY.RECONVERGENT B1, `(.L_x_49) ;  /* 0x0000051000017945 */ /* 0x000fe20003800200 */
[----:B------:R-:W-:-:S03]  /*0e10*/  LOP3.LUT R14, R9, 0x7ff00000, RZ, 0xc0, !PT ;  /* 0x7ff00000090e7812 */ /* 0x000fc600078ec0ff */
[----:B------:R-:W-:Y:S01]  /*0e20*/  @!P0 DMUL R2, R4, 8.98846567431157953865e+307 ;  /* 0x7fe0000004028828 */ /* 0x000fe20000000000 */
[----:B------:R-:W-:Y:S01]  /*0e30*/  ISETP.GE.U32.AND P1, PT, R11, R14, PT ;  /* 0x0000000e0b00720c */ /* 0x000fe20003f26070 */
[----:B------:R-:W-:Y:S02]  /*0e40*/  IMAD.MOV.U32 R18, RZ, RZ, R14 ;  /* 0x000000ffff127224 */ /* 0x000fe400078e000e */
[----:B------:R-:W-:Y:S02]  /*0e50*/  @!P2 LOP3.LUT R8, R5, 0x7ff00000, RZ, 0xc0, !PT ;  /* 0x7ff000000508a812 */ /* 0x000fe400078ec0ff */
[----:B------:R-:W0:Y:S02]  /*0e60*/  MUFU.RCP64H R17, R3 ;  /* 0x0000000300117308 */ /* 0x000e240000001800 */
[----:B------:R-:W-:Y:S02]  /*0e70*/  @!P2 ISETP.GE.U32.AND P3, PT, R11, R8, PT ;  /* 0x000000080b00a20c */ /* 0x000fe40003f66070 */
[----:B------:R-:W-:-:S02]  /*0e80*/  MOV R8, R6 ;  /* 0x0000000600087202 */ /* 0x000fc40000000f00 */
[----:B------:R-:W-:Y:S01]  /*0e90*/  @!P0 LOP3.LUT R18, R3, 0x7ff00000, RZ, 0xc0, !PT ;  /* 0x7ff0000003128812 */ /* 0x000fe200078ec0ff */
[----:B0-----:R-:W-:-:S08]  /*0ea0*/  DFMA R12, R16, -R2, 1 ;  /* 0x3ff00000100c742b */ /* 0x001fd00000000802 */
[----:B------:R-:W-:Y:S01]  /*0eb0*/  DFMA R20, R12, R12, R12 ;  /* 0x0000000c0c14722b */ /* 0x000fe2000000000c */
[----:B------:R-:W-:-:S05]  /*0ec0*/  IMAD.MOV.U32 R12, RZ, RZ, 0x1ca00000 ;  /* 0x1ca00000ff0c7424 */ /* 0x000fca00078e00ff */
[C---:B------:R-:W-:Y:S02]  /*0ed0*/  @!P2 SEL R13, R12.reuse, 0x63400000, !P3 ;  /* 0x634000000c0da807 */ /* 0x040fe40005800000 */
[----:B------:R-:W-:Y:S01]  /*0ee0*/  DFMA R16, R16, R20, R16 ;  /* 0x000000141010722b */ /* 0x000fe20000000010 */
[----:B------:R-:W-:Y:S01]  /*0ef0*/  SEL R9, R12, 0x63400000, !P1 ;  /* 0x634000000c097807 */ /* 0x000fe20004800000 */
[----:B------:R-:W-:Y:S01]  /*0f00*/  @!P2 IMAD.MOV.U32 R20, RZ, RZ, RZ ;  /* 0x000000ffff14a224 */ /* 0x000fe200078e00ff */
[--C-:B------:R-:W-:Y:S02]  /*0f10*/  @!P2 LOP3.LUT R13, R13, 0x80000000, R7.reuse, 0xf8, !PT ;  /* 0x800000000d0da812 */ /* 0x100fe400078ef807 */
[----:B------:R-:W-:Y:S02]  /*0f20*/  LOP3.LUT R9, R9, 0x800fffff, R7, 0xf8, !PT ;  /* 0x800fffff09097812 */ /* 0x000fe400078ef807 */
[----:B------:R-:W-:Y:S01]  /*0f30*/  @!P2 LOP3.LUT R21, R13, 0x100000, RZ, 0xfc, !PT ;  /* 0x001000000d15a812 */ /* 0x000fe200078efcff */
[----:B------:R-:W-:-:S05]  /*0f40*/  DFMA R22, R16, -R2, 1 ;  /* 0x3ff000001016742b */ /* 0x000fca0000000802 */
[----:B------:R-:W-:-:S03]  /*0f50*/  @!P2 DFMA R8, R8, 2, -R20 ;  /* 0x400000000808a82b */ /* 0x000fc60000000814 */
[----:B------:R-:W-:Y:S01]  /*0f60*/  DFMA R16, R16, R22, R16 ;  /* 0x000000161010722b */ /* 0x000fe20000000010 */
[----:B------:R-:W-:Y:S02]  /*0f70*/  IMAD.MOV.U32 R23, RZ, RZ, R11 ;  /* 0x000000ffff177224 */ /* 0x000fe400078e000b */
[----:B------:R-:W-:-:S04]  /*0f80*/  VIADD R22, R18, 0xffffffff ;  /* 0xffffffff12167836 */ /* 0x000fc80000000000 */
[----:B------:R-:W-:Y:S01]  /*0f90*/  @!P2 LOP3.LUT R23, R9, 0x7ff00000, RZ, 0xc0, !PT ;  /* 0x7ff000000917a812 */ /* 0x000fe200078ec0ff */
[----:B------:R-:W-:-:S04]  /*0fa0*/  DMUL R20, R16, R8 ;  /* 0x0000000810147228 */ /* 0x000fc80000000000 */
[----:B------:R-:W-:-:S04]  /*0fb0*/  VIADD R13, R23, 0xffffffff ;  /* 0xffffffff170d7836 */ /* 0x000fc80000000000 */
[----:B------:R-:W-:Y:S01]  /*0fc0*/  DFMA R14, R20, -R2, R8 ;  /* 0x80000002140e722b */ /* 0x000fe20000000008 */
[----:B------:R-:W-:-:S04]  /*0fd0*/  ISETP.GT.U32.AND P0, PT, R13, 0x7feffffe, PT ;  /* 0x7feffffe0d00780c */ /* 0x000fc80003f04070 */
[----:B------:R-:W-:-:S03]  /*0fe0*/  ISETP.GT.U32.OR P0, PT, R22, 0x7feffffe, P0 ;  /* 0x7feffffe1600780c */ /* 0x000fc60000704470 */
[----:B------:R-:W-:-:S10]  /*0ff0*/  DFMA R14, R16, R14, R20 ;  /* 0x0000000e100e722b */ /* 0x000fd40000000014 */
[----:B------:R-:W-:Y:S05]  /*1000*/  @P0 BRA `(.L_x_50) ;  /* 0x00000000006c0947 */ /* 0x000fea0003800000 */
[----:B------:R-:W-:-:S04]  /*1010*/  LOP3.LUT R16, R5, 0x7ff00000, RZ, 0xc0, !PT ;  /* 0x7ff0000005107812 */ /* 0x000fc800078ec0ff */
[CC--:B------:R-:W-:Y:S02]  /*1020*/  VIADDMNMX R6, R11.reuse, -R16.reuse, 0xb9600000, !PT ;  /* 0xb96000000b067446 */ /* 0x0c0fe40007800910 */
[----:B------:R-:W-:Y:S02]  /*1030*/  ISETP.GE.U32.AND P0, PT, R11, R16, PT ;  /* 0x000000100b00720c */ /* 0x000fe40003f06070 */
[----:B------:R-:W-:Y:S02]  /*1040*/  VIMNMX R6, PT, PT, R6, 0x46a00000, PT ;  /* 0x46a0000006067848 */ /* 0x000fe40003fe0100 */
[----:B------:R-:W-:-:S04]  /*1050*/  SEL R11, R12, 0x63400000, !P0 ;  /* 0x634000000c0b7807 */ /* 0x000fc80004000000 */
[----:B------:R-:W-:Y:S01]  /*1060*/  IADD3 R11, PT, PT, -R11, R6, RZ ;  /* 0x000000060b0b7210 */ /* 0x000fe20007ffe1ff */
[----:B------:R-:W-:-:S04]  /*1070*/  IMAD.MOV.U32 R6, RZ, RZ, RZ ;  /* 0x000000ffff067224 */ /* 0x000fc800078e00ff */
        /* <DEDUP_REMOVED lines=12> */
[----:B------:R-:W-:Y:S01]  /*1140*/  IMAD.MOV.U32 R2, RZ, RZ, RZ ;  /* 0x000000ffff027224 */ /* 0x000fe200078e00ff */
[----:B------:R-:W-:-:S05]  /*1150*/  IADD3 R11, PT, PT, -R11, -0x43300000, RZ ;  /* 0xbcd000000b0b7810 */ /* 0x000fca0007ffe1ff */
[----:B------:R-:W-:-:S03]  /*1160*/  DFMA R2, R12, -R2, R14 ;  /* 0x800000020c02722b */ /* 0x000fc6000000000e */
[----:B------:R-:W-:-:S07]  /*1170*/  LOP3.LUT R5, R7, R5, RZ, 0x3c, !PT ;  /* 0x0000000507057212 */ /* 0x000fce00078e3cff */
[----:B------:R-:W-:-:S04]  /*1180*/  FSETP.NEU.AND P0, PT, |R3|, R11, PT ;  /* 0x0000000b0300720b */ /* 0x000fc80003f0d200 */
[----:B------:R-:W-:Y:S02]  /*1190*/  FSEL R12, R6, R12, !P0 ;  /* 0x0000000c060c7208 */ /* 0x000fe40004000000 */
[----:B------:R-:W-:Y:S01]  /*11a0*/  FSEL R13, R5, R13, !P0 ;  /* 0x0000000d050d7208 */ /* 0x000fe20004000000 */
[----:B------:R-:W-:Y:S06]  /*11b0*/  BRA `(.L_x_51) ;  /* 0x0000000000547947 */ /* 0x000fec0003800000 */
.L_x_50:
[----:B------:R-:W-:-:S14]  /*11c0*/  DSETP.NAN.AND P0, PT, R6, R6, PT ;  /* 0x000000060600722a */ /* 0x000fdc0003f08000 */
[----:B------:R-:W-:Y:S05]  /*11d0*/  @P0 BRA `(.L_x_52) ;  /* 0x0000000000440947 */ /* 0x000fea0003800000 */
[----:B------:R-:W-:-:S14]  /*11e0*/  DSETP.NAN.AND P0, PT, R4, R4, PT ;  /* 0x000000040400722a */ /* 0x000fdc0003f08000 */
[----:B------:R-:W-:Y:S05]  /*11f0*/  @P0 BRA `(.L_x_53) ;  /* 0x0000000000300947 */ /* 0x000fea0003800000 */
[----:B------:R-:W-:Y:S01]  /*1200*/  ISETP.NE.AND P0, PT, R23, R18, PT ;  /* 0x000000121700720c */ /* 0x000fe20003f05270 */
[----:B------:R-:W-:Y:S01]  /*1210*/  IMAD.MOV.U32 R13, RZ, RZ, -0x80000 ;  /* 0xfff80000ff0d7424 */ /* 0x000fe200078e00ff */
[----:B------:R-:W-:-:S11]  /*1220*/  MOV R12, 0x0 ;  /* 0x00000000000c7802 */ /* 0x000fd60000000f00 */
        /* <DEDUP_REMOVED lines=9> */
.L_x_53:
[----:B------:R-:W-:Y:S02]  /*12c0*/  LOP3.LUT R13, R5, 0x80000, RZ, 0xfc, !PT ;  /* 0x00080000050d7812 */ /* 0x000fe400078efcff */
[----:B------:R-:W-:Y:S01]  /*12d0*/  MOV R12, R4 ;  /* 0x00000004000c7202 */ /* 0x000fe20000000f00 */
[----:B------:R-:W-:Y:S06]  /*12e0*/  BRA `(.L_x_51) ;  /* 0x0000000000087947 */ /* 0x000fec0003800000 */
.L_x_52:
[----:B------:R-:W-:Y:S01]  /*12f0*/  LOP3.LUT R13, R7, 0x80000, RZ, 0xfc, !PT ;  /* 0x00080000070d7812 */ /* 0x000fe200078efcff */
[----:B------:R-:W-:-:S07]  /*1300*/  IMAD.MOV.U32 R12, RZ, RZ, R6 ;  /* 0x000000ffff0c7224 */ /* 0x000fce00078e0006 */
.L_x_51:
[----:B------:R-:W-:Y:S05]  /*1310*/  BSYNC.RECONVERGENT B1 ;  /* 0x0000000000017941 */ /* 0x000fea0003800200 */
.L_x_49:
[----:B------:R-:W-:Y:S02]  /*1320*/  IMAD.MOV.U32 R11, RZ, RZ, 0x0 ;  /* 0x00000000ff0b7424 */ /* 0x000fe400078e00ff */
[----:B------:R-:W-:Y:S02]  /*1330*/  IMAD.MOV.U32 R2, RZ, RZ, R12 ;  /* 0x000000ffff027224 */ /* 0x000fe400078e000c */
[----:B------:R-:W-:Y:S01]  /*1340*/  IMAD.MOV.U32 R3, RZ, RZ, R13 ;  /* 0x000000ffff037224 */ /* 0x000fe200078e000d */
[----:B------:R-:W-:Y:S06]  /*1350*/  RET.REL.NODEC R10 `(_Z15Householder_gpuPdS_S_ii) ;  /* 0xffffffec0a287950 */ /* 0x000fec0003c3ffff */
        .weak           $__internal_5_$__cuda_sm20_dsqrt_rn_f64_mediumpath_v1
        .type           $__internal_5_$__cuda_sm20_dsqrt_rn_f64_mediumpath_v1,@function
        .size           $__internal_5_$__cuda_sm20_dsqrt_rn_f64_mediumpath_v1,(.L_x_68 - $__internal_5_$__cuda_sm20_dsqrt_rn_f64_mediumpath_v1)
$__internal_5_$__cuda_sm20_dsqrt_rn_f64_mediumpath_v1:
[----:B------:R-:W-:Y:S01]  /*1360*/  ISETP.GE.U32.AND P0, PT, R6, -0x3400000, PT ;  /* 0xfcc000000600780c */ /* 0x000fe20003f06070 */
[----:B------:R-:W-:Y:S01]  /*1370*/  IMAD.MOV.U32 R6, RZ, RZ, R14 ;  /* 0x000000ffff067224 */ /* 0x000fe200078e000e */
[----:B------:R-:W-:Y:S01]  /*1380*/  MOV R16, R20 ;  /* 0x0000001400107202 */ /* 0x000fe20000000f00 */
[----:B------:R-:W-:-:S10]  /*1390*/  IMAD.MOV.U32 R7, RZ, RZ, R15 ;  /* 0x000000ffff077224 */ /* 0x000fd400078e000f */
        /* <DEDUP_REMOVED lines=9> */
.L_x_54:
        /* <DEDUP_REMOVED lines=9> */
[----:B------:R-:W-:Y:S02]  /*14c0*/  IMAD.MOV.U32 R14, RZ, RZ, 0x0 ;  /* 0x00000000ff0e7424 */ /* 0x000fe400078e00ff */
[----:B------:R-:W-:Y:S02]  /*14d0*/  IMAD.MOV.U32 R8, RZ, RZ, RZ ;  /* 0x000000ffff087224 */ /* 0x000fe400078e00ff */
[----:B------:R-:W-:Y:S01]  /*14e0*/  IMAD.MOV.U32 R15, RZ, RZ, 0x3fd80000 ;  /* 0x3fd80000ff0f7424 */ /* 0x000fe200078e00ff */
[----:B------:R-:W0:Y:S03]  /*14f0*/  MUFU.RSQ64H R9, R7 ;  /* 0x0000000700097308 */ /* 0x000e260000001c00 */
        /* <DEDUP_REMOVED lines=9> */
[----:B------:R-:W-:Y:S01]  /*1590*/  IADD3 R7, PT, PT, R7, -0x3500000, RZ ;  /* 0xfcb0000007077810 */ /* 0x000fe20007ffe0ff */
[----:B------:R-:W-:Y:S06]  /*15a0*/  BRA `(.L_x_55) ;  /* 0x0000000000047947 */ /* 0x000fec0003800000 */
.L_x_56:
[----:B------:R-:W-:-:S11]  /*15b0*/  DADD R6, R8, R8 ;  /* 0x0000000008067229 */ /* 0x000fd60000000008 */
.L_x_55:
[----:B------:R-:W-:Y:S02]  /*15c0*/  IMAD.MOV.U32 R3, RZ, RZ, 0x0 ;  /* 0x00000000ff037424 */ /* 0x000fe400078e00ff */
[----:B------:R-:W-:Y:S02]  /*15d0*/  IMAD.MOV.U32 R8, RZ, RZ, R6 ;  /* 0x000000ffff087224 */ /* 0x000fe400078e0006 */
[----:B------:R-:W-:Y:S01]  /*15e0*/  IMAD.MOV.U32 R9, RZ, RZ, R7 ;  /* 0x000000ffff097224 */ /* 0x000fe200078e0007 */
[----:B------:R-:W-:Y:S06]  /*15f0*/  RET.REL.NODEC R2 `(_Z15Householder_gpuPdS_S_ii) ;  /* 0xffffffe802807950 */ /* 0x000fec0003c3ffff */
.L_x_57:
        /* <DEDUP_REMOVED lines=16> */
.L_x_68:


//--------------------- .text._Z6MatMulPdS_S_i    --------------------------
	.section	.text._Z6MatMulPdS_S_i,"ax",@progbits
	.align	128
        .global         _Z6MatMulPdS_S_i
        .type           _Z6MatMulPdS_S_i,@function
        .size           _Z6MatMulPdS_S_i,(.L_x_72 - _Z6MatMulPdS_S_i)
        .other          _Z6MatMulPdS_S_i,@"STO_CUDA_ENTRY STV_DEFAULT"
_Z6MatMulPdS_S_i:
.text._Z6MatMulPdS_S_i:
[----:B------:R-:W-:Y:S08]  /*0000*/  LDC R1, c[0x0][0x37c] ;  /* 0x0000df00ff017b82 */ /* 0x000ff00000000800 */
[----:B------:R-:W0:Y:S01]  /*0010*/  LDC R0, c[0x0][0x398] ;  /* 0x0000e600ff007b82 */ /* 0x000e220000000800 */
[----:B------:R-:W1:Y:S01]  /*0020*/  S2R R3, SR_TID.X ;  /* 0x0000000000037919 */ /* 0x000e620000002100 */
[----:B------:R-:W2:Y:S01]  /*0030*/  LDCU.64 UR6, c[0x0][0x358] ;  /* 0x00006b00ff0677ac */ /* 0x000ea20008000a00 */
[----:B------:R-:W-:Y:S01]  /*0040*/  CS2R R20, SRZ ;  /* 0x0000000000147805 */ /* 0x000fe2000001ff00 */
[----:B------:R-:W3:Y:S04]  /*0050*/  S2R R5, SR_TID.Y ;  /* 0x0000000000057919 */ /* 0x000ee80000002200 */
[----:B------:R-:W4:Y:S08]  /*0060*/  S2UR UR4, SR_CTAID.Y ;  /* 0x00000000000479c3 */ /* 0x000f300000002600 */
[----:B------:R-:W1:Y:S01]  /*0070*/  LDC R2, c[0x0][0x360] ;  /* 0x0000d800ff027b82 */ /* 0x000e620000000800 */
[----:B------:R-:W4:Y:S07]  /*0080*/  LDCU UR5, c[0x0][0x364] ;  /* 0x00006c80ff0577ac */ /* 0x000f2e0008000800 */
[----:B------:R-:W1:Y:S01]  /*0090*/  S2UR UR8, SR_CTAID.X ;  /* 0x00000000000879c3 */ /* 0x000e620000002500 */
[----:B0-----:R-:W-:Y:S01]  /*00a0*/  ISETP.GE.AND P0, PT, R0, 0x1, PT ;  /* 0x000000010000780c */ /* 0x001fe20003f06270 */
[----:B----4-:R-:W-:-:S06]  /*00b0*/  UIMAD UR4, UR4, UR5, URZ ;  /* 0x00000005040472a4 */ /* 0x010fcc000f8e02ff */
[----:B---3--:R-:W-:Y:S01]  /*00c0*/  IADD3 R7, PT, PT, R5, UR4, RZ ;  /* 0x0000000405077c10 */ /* 0x008fe2000fffe0ff */
[----:B-1----:R-:W-:-:S05]  /*00d0*/  IMAD R3, R2, UR8, R3 ;  /* 0x0000000802037c24 */ /* 0x002fca000f8e0203 */
[----:B--2---:R-:W-:Y:S05]  /*00e0*/  @!P0 BRA `(.L_x_58) ;  /* 0x0000000400f08947 */ /* 0x004fea0003800000 */
[C---:B------:R-:W-:Y:S01]  /*00f0*/  ISETP.GE.U32.AND P1, PT, R0.reuse, 0x8, PT ;  /* 0x000000080000780c */ /* 0x040fe20003f26070 */
[----:B------:R-:W-:Y:S01]  /*0100*/  HFMA2 R9, -RZ, RZ, 0, 0 ;  /* 0x00000000ff097431 */ /* 0x000fe200000001ff */
[----:B------:R-:W-:Y:S01]  /*0110*/  LOP3.LUT R2, R0, 0x7, RZ, 0xc0, !PT ;  /* 0x0000000700027812 */ /* 0x000fe200078ec0ff */
[----:B------:R-:W-:Y:S01]  /*0120*/  IMAD R4, R3, R0, RZ ;  /* 0x0000000003047224 */ /* 0x000fe200078e02ff */
[----:B------:R-:W-:Y:S02]  /*0130*/  CS2R R20, SRZ ;  /* 0x0000000000147805 */ /* 0x000fe4000001ff00 */
[----:B------:R-:W-:-:S07]  /*0140*/  ISETP.NE.AND P0, PT, R2, RZ, PT ;  /* 0x000000ff0200720c */ /* 0x000fce0003f05270 */
[----:B------:R-:W-:Y:S06]  /*0150*/  @!P1 BRA `(.L_x_59) ;  /* 0x0000000000ec9947 */ /* 0x000fec0003800000 */
[C---:B------:R-:W-:Y:S01]  /*0160*/  LOP3.LUT R9, R0.reuse, 0x7ffffff8, RZ, 0xc0, !PT ;  /* 0x7ffffff800097812 */ /* 0x040fe200078ec0ff */
[C---:B------:R-:W-:Y:S01]  /*0170*/  IMAD R13, R0.reuse, 0x3, R7 ;  /* 0x00000003000d7824 */ /* 0x040fe200078e0207 */
[C---:B------:R-:W-:Y:S01]  /*0180*/  IADD3 R5, PT, PT, R0.reuse, UR4, R5 ;  /* 0x0000000400057c10 */ /* 0x040fe2000fffe005 */
[C-C-:B------:R-:W-:Y:S01]  /*0190*/  IMAD R33, R0.reuse, 0x4, R7.reuse ;  /* 0x0000000400217824 */ /* 0x140fe200078e0207 */
[CC--:B------:R-:W-:Y:S01]  /*01a0*/  LEA R11, R0.reuse, R7.reuse, 0x1 ;  /* 0x00000007000b7211 */ /* 0x0c0fe200078e08ff */
[C-C-:B------:R-:W-:Y:S01]  /*01b0*/  IMAD R35, R0.reuse, 0x5, R7.reuse ;  /* 0x0000000500237824 */ /* 0x140fe200078e0207 */
[----:B------:R-:W-:Y:S01]  /*01c0*/  MOV R12, R4 ;  /* 0x00000004000c7202 */ /* 0x000fe20000000f00 */
[C-C-:B------:R-:W-:Y:S01]  /*01d0*/  IMAD R37, R0.reuse, 0x6, R7.reuse ;  /* 0x0000000600257824 */ /* 0x140fe200078e0207 */
[----:B------:R-:W-:Y:S01]  /*01e0*/  MOV R8, R7 ;  /* 0x0000000700087202 */ /* 0x000fe20000000f00 */
[----:B------:R-:W-:Y:S01]  /*01f0*/  IMAD R6, R0, 0x7, R7 ;  /* 0x0000000700067824 */ /* 0x000fe200078e0207 */
[----:B------:R-:W-:Y:S01]  /*0200*/  CS2R R20, SRZ ;  /* 0x0000000000147805 */ /* 0x000fe2000001ff00 */
[----:B------:R-:W-:-:S07]  /*0210*/  IMAD.MOV R10, RZ, RZ, -R9 ;  /* 0x000000ffff0a7224 */ /* 0x000fce00078e0a09 */
.L_x_60:
[----:B------:R-:W0:Y:S08]  /*0220*/  LDC.64 R30, c[0x0][0x388] ;  /* 0x0000e200ff1e7b82 */ /* 0x000e300000000a00 */
[----:B------:R-:W1:Y:S01]  /*0230*/  LDC.64 R14, c[0x0][0x380] ;  /* 0x0000e000ff0e7b82 */ /* 0x000e620000000a00 */
[----:B0-----:R-:W-:-:S06]  /*0240*/  IMAD.WIDE.U32 R26, R8, 0x8, R30 ;  /* 0x00000008081a7825 */ /* 0x001fcc00078e001e */
[----:B------:R-:W2:Y:S01]  /*0250*/  LDG.E.64 R26, desc[UR6][R26.64] ;  /* 0x000000061a1a7981 */ /* 0x000ea2000c1e1b00 */
[----:B-1----:R-:W-:-:S05]  /*0260*/  IMAD.WIDE R14, R12, 0x8, R14 ;  /* 0x000000080c0e7825 */ /* 0x002fca00078e020e */
[----:B------:R-:W2:Y:S01]  /*0270*/  LDG.E.64 R16, desc[UR6][R14.64] ;  /* 0x000000060e107981 */ /* 0x000ea2000c1e1b00 */
[----:B------:R-:W-:-:S03]  /*0280*/  IMAD.WIDE.U32 R22, R5, 0x8, R30 ;  /* 0x0000000805167825 */ /* 0x000fc600078e001e */
[----:B------:R-:W3:Y:S01]  /*0290*/  LDG.E.64 R24, desc[UR6][R14.64+0x8] ;  /* 0x000008060e187981 */ /* 0x000ee2000c1e1b00 */
[----:B------:R-:W-:-:S03]  /*02a0*/  IMAD.WIDE.U32 R18, R11, 0x8, R30 ;  /* 0x000000080b127825 */ /* 0x000fc600078e001e */
[----:B------:R-:W3:Y:S01]  /*02b0*/  LDG.E.64 R22, desc[UR6][R22.64] ;  /* 0x0000000616167981 */ /* 0x000ee2000c1e1b00 */
[----:B------:R-:W-:-:S03]  /*02c0*/  IMAD.WIDE.U32 R28, R13, 0x8, R30 ;  /* 0x000000080d1c7825 */ /* 0x000fc600078e001e */
[----:B------:R-:W4:Y:S04]  /*02d0*/  LDG.E.64 R18, desc[UR6][R18.64] ;  /* 0x0000000612127981 */ /* 0x000f28000c1e1b00 */
[----:B------:R-:W5:Y:S01]  /*02e0*/  LDG.E.64 R28, desc[UR6][R28.64] ;  /* 0x000000061c1c7981 */ /* 0x000f62000c1e1b00 */
[----:B--2---:R-:W-:-:S03]  /*02f0*/  DFMA R26, R16, R26, R20 ;  /* 0x0000001a101a722b */ /* 0x004fc60000000014 */
[----:B------:R-:W4:Y:S04]  /*0300*/  LDG.E.64 R20, desc[UR6][R14.64+0x10] ;  /* 0x000010060e147981 */ /* 0x000f28000c1e1b00 */
[----:B------:R-:W5:Y:S01]  /*0310*/  LDG.E.64 R16, desc[UR6][R14.64+0x18] ;  /* 0x000018060e107981 */ /* 0x000f62000c1e1b00 */
[----:B---3--:R-:W-:Y:S01]  /*0320*/  DFMA R22, R24, R22, R26 ;  /* 0x000000161816722b */ /* 0x008fe2000000001a */
[--C-:B------:R-:W-:Y:S02]  /*0330*/  IMAD.WIDE.U32 R26, R33, 0x8, R30.reuse ;  /* 0x00000008211a7825 */ /* 0x100fe400078e001e */
[----:B------:R-:W2:Y:S04]  /*0340*/  LDG.E.64 R24, desc[UR6][R14.64+0x20] ;  /* 0x000020060e187981 */ /* 0x000ea8000c1e1b00 */
[----:B------:R-:W2:Y:S01]  /*0350*/  LDG.E.64 R26, desc[UR6][R26.64] ;  /* 0x000000061a1a7981 */ /* 0x000ea2000c1e1b00 */
[----:B----4-:R-:W-:Y:S01]  /*0360*/  DFMA R18, R20, R18, R22 ;  /* 0x000000121412722b */ /* 0x010fe20000000016 */
[----:B------:R-:W-:-:S02]  /*0370*/  IMAD.WIDE.U32 R22, R35, 0x8, R30 ;  /* 0x0000000823167825 */ /* 0x000fc400078e001e */
[----:B------:R-:W3:Y:S04]  /*0380*/  LDG.E.64 R20, desc[UR6][R14.64+0x28] ;  /* 0x000028060e147981 */ /* 0x000ee8000c1e1b00 */
[----:B------:R-:W3:Y:S01]  /*0390*/  LDG.E.64 R22, desc[UR6][R22.64] ;  /* 0x0000000616167981 */ /* 0x000ee2000c1e1b00 */
[----:B-----5:R-:W-:Y:S01]  /*03a0*/  DFMA R28, R16, R28, R18 ;  /* 0x0000001c101c722b */ /* 0x020fe20000000012 */
[--C-:B------:R-:W-:Y:S02]  /*03b0*/  IMAD.WIDE.U32 R18, R37, 0x8, R30.reuse ;  /* 0x0000000825127825 */ /* 0x100fe400078e001e */
[----:B------:R-:W4:Y:S02]  /*03c0*/  LDG.E.64 R16, desc[UR6][R14.64+0x30] ;  /* 0x000030060e107981 */ /* 0x000f24000c1e1b00 */
[----:B------:R-:W-:-:S02]  /*03d0*/  IMAD.WIDE.U32 R30, R6, 0x8, R30 ;  /* 0x00000008061e7825 */ /* 0x000fc400078e001e */
[----:B------:R-:W4:Y:S04]  /*03e0*/  LDG.E.64 R18, desc[UR6][R18.64] ;  /* 0x0000000612127981 */ /* 0x000f28000c1e1b00 */
[----:B------:R-:W5:Y:S04]  /*03f0*/  LDG.E.64 R30, desc[UR6][R30.64] ;  /* 0x000000061e1e7981 */ /* 0x000f68000c1e1b00 */
[----:B------:R-:W5:Y:S01]  /*0400*/  LDG.E.64 R14, desc[UR6][R14.64+0x38] ;  /* 0x000038060e0e7981 */ /* 0x000f62000c1e1b00 */
[----:B--2---:R-:W-:Y:S01]  /*0410*/  DFMA R24, R24, R26, R28 ;  /* 0x0000001a1818722b */ /* 0x004fe2000000001c */
[----:B------:R-:W-:-:S04]  /*0420*/  IADD3 R10, PT, PT, R10, 0x8, RZ ;  /* 0x000000080a0a7810 */ /* 0x000fc80007ffe0ff */
[----:B------:R-:W-:Y:S01]  /*0430*/  ISETP.NE.AND P1, PT, R10, RZ, PT ;  /* 0x000000ff0a00720c */ /* 0x000fe20003f25270 */
[----:B------:R-:W-:Y:S01]  /*0440*/  IMAD R11, R0, 0x8, R11 ;  /* 0x00000008000b7824 */ /* 0x000fe200078e020b */
[----:B------:R-:W-:Y:S01]  /*0450*/  IADD3 R12, PT, PT, R12, 0x8, RZ ;  /* 0x000000080c0c7810 */ /* 0x000fe20007ffe0ff */
[C---:B------:R-:W-:Y:S01]  /*0460*/  IMAD R37, R0.reuse, 0x8, R37 ;  /* 0x0000000800257824 */ /* 0x040fe200078e0225 */
[C---:B------:R-:W-:Y:S02]  /*0470*/  LEA R5, R0.reuse, R5, 0x3 ;  /* 0x0000000500057211 */ /* 0x040fe400078e18ff */
[C---:B------:R-:W-:Y:S02]  /*0480*/  LEA R13, R0.reuse, R13, 0x3 ;  /* 0x0000000d000d7211 */ /* 0x040fe400078e18ff */
[C---:B------:R-:W-:Y:S02]  /*0490*/  LEA R33, R0.reuse, R33, 0x3 ;  /* 0x0000002100217211 */ /* 0x040fe400078e18ff */
[----:B------:R-:W-:-:S02]  /*04a0*/  LEA R35, R0, R35, 0x3 ;  /* 0x0000002300237211 */ /* 0x000fc400078e18ff */
[C---:B------:R-:W-:Y:S02]  /*04b0*/  LEA R6, R0.reuse, R6, 0x3 ;  /* 0x0000000600067211 */ /* 0x040fe400078e18ff */
[----:B------:R-:W-:Y:S01]  /*04c0*/  LEA R8, R0, R8, 0x3 ;  /* 0x0000000800087211 */ /* 0x000fe200078e18ff */
[----:B---3--:R-:W-:-:S08]  /*04d0*/  DFMA R20, R20, R22, R24 ;  /* 0x000000161414722b */ /* 0x008fd00000000018 */
[----:B----4-:R-:W-:-:S08]  /*04e0*/  DFMA R20, R16, R18, R20 ;  /* 0x000000121014722b */ /* 0x010fd00000000014 */
[----:B-----5:R-:W-:Y:S01]  /*04f0*/  DFMA R20, R14, R30, R20 ;  /* 0x0000001e0e14722b */ /* 0x020fe20000000014 */
[----:B------:R-:W-:Y:S10]  /*0500*/  @P1 BRA `(.L_x_60) ;  /* 0xfffffffc00441947 */ /* 0x000ff4000383ffff */
.L_x_59:
[----:B------:R-:W-:Y:S05]  /*0510*/  @!P0 BRA `(.L_x_58) ;  /* 0x0000000000e48947 */ /* 0x000fea0003800000 */
[----:B------:R-:W-:Y:S02]  /*0520*/  ISETP.GE.U32.AND P0, PT, R2, 0x4, PT ;  /* 0x000000040200780c */ /* 0x000fe40003f06070 */
[----:B------:R-:W-:-:S04]  /*0530*/  LOP3.LUT R5, R0, 0x3, RZ, 0xc0, !PT ;  /* 0x0000000300057812 */ /* 0x000fc800078ec0ff */
[----:B------:R-:W-:-:S07]  /*0540*/  ISETP.NE.AND P1, PT, R5, RZ, PT ;  /* 0x000000ff0500720c */ /* 0x000fce0003f25270 */
[----:B------:R-:W-:Y:S06]  /*0550*/  @!P0 BRA `(.L_x_61) ;  /* 0x0000000000648947 */ /* 0x000fec0003800000 */
[----:B------:R-:W0:Y:S01]  /*0560*/  LDC.64 R26, c[0x0][0x388] ;  /* 0x0000e200ff1a7b82 */ /* 0x000e220000000a00 */
[----:B------:R-:W-:Y:S01]  /*0570*/  IADD3 R11, PT, PT, R4, R9, RZ ;  /* 0x00000009040b7210 */ /* 0x000fe20007ffe0ff */
[----:B------:R-:W-:-:S06]  /*0580*/  IMAD R13, R9, R0, R7 ;  /* 0x00000000090d7224 */ /* 0x000fcc00078e0207 */
[----:B------:R-:W1:Y:S01]  /*0590*/  LDC.64 R24, c[0x0][0x380] ;  /* 0x0000e000ff187b82 */ /* 0x000e620000000a00 */
[----:B0-----:R-:W-:-:S06]  /*05a0*/  IMAD.WIDE.U32 R22, R13, 0x8, R26 ;  /* 0x000000080d167825 */ /* 0x001fcc00078e001a */
[----:B------:R-:W2:Y:S01]  /*05b0*/  LDG.E.64 R22, desc[UR6][R22.64] ;  /* 0x0000000616167981 */ /* 0x000ea2000c1e1b00 */
[----:B-1----:R-:W-:-:S04]  /*05c0*/  IMAD.WIDE R24, R11, 0x8, R24 ;  /* 0x000000080b187825 */ /* 0x002fc800078e0218 */
[----:B------:R-:W-:Y:S02]  /*05d0*/  IMAD.IADD R11, R13, 0x1, R0 ;  /* 0x000000010d0b7824 */ /* 0x000fe400078e0200 */
[----:B------:R-:W2:Y:S02]  /*05e0*/  LDG.E.64 R12, desc[UR6][R24.64] ;  /* 0x00000006180c7981 */ /* 0x000ea4000c1e1b00 */
[C-C-:B------:R-:W-:Y:S01]  /*05f0*/  IMAD.WIDE.U32 R18, R11.reuse, 0x8, R26.reuse ;  /* 0x000000080b127825 */ /* 0x140fe200078e001a */
[-C--:B------:R-:W-:Y:S02]  /*0600*/  IADD3 R15, PT, PT, R11, R0.reuse, RZ ;  /* 0x000000000b0f7210 */ /* 0x080fe40007ffe0ff */
[----:B------:R-:W3:Y:S04]  /*0610*/  LDG.E.64 R10, desc[UR6][R24.64+0x8] ;  /* 0x00000806180a7981 */ /* 0x000ee8000c1e1b00 */
[----:B------:R-:W3:Y:S01]  /*0620*/  LDG.E.64 R18, desc[UR6][R18.64] ;  /* 0x0000000612127981 */ /* 0x000ee2000c1e1b00 */
[C---:B------:R-:W-:Y:S01]  /*0630*/  IMAD.WIDE.U32 R16, R15.reuse, 0x8, R26 ;  /* 0x000000080f107825 */ /* 0x040fe200078e001a */
[----:B------:R-:W-:-:S02]  /*0640*/  IADD3 R29, PT, PT, R15, R0, RZ ;  /* 0x000000000f1d7210 */ /* 0x000fc40007ffe0ff */
[----:B------:R-:W4:Y:S04]  /*0650*/  LDG.E.64 R14, desc[UR6][R24.64+0x10] ;  /* 0x00001006180e7981 */ /* 0x000f28000c1e1b00 */
[----:B------:R-:W4:Y:S01]  /*0660*/  LDG.E.64 R16, desc[UR6][R16.64] ;  /* 0x0000000610107981 */ /* 0x000f22000c1e1b00 */
[----:B------:R-:W-:-:S03]  /*0670*/  IMAD.WIDE.U32 R28, R29, 0x8, R26 ;  /* 0x000000081d1c7825 */ /* 0x000fc600078e001a */
[----:B------:R-:W5:Y:S04]  /*0680*/  LDG.E.64 R26, desc[UR6][R24.64+0x18] ;  /* 0x00001806181a7981 */ /* 0x000f68000c1e1b00 */
[----:B------:R-:W5:Y:S01]  /*0690*/  LDG.E.64 R28, desc[UR6][R28.64] ;  /* 0x000000061c1c7981 */ /* 0x000f62000c1e1b00 */
[----:B------:R-:W-:Y:S01]  /*06a0*/  IADD3 R9, PT, PT, R9, 0x4, RZ ;  /* 0x0000000409097810 */ /* 0x000fe20007ffe0ff */
[----:B--2---:R-:W-:-:S08]  /*06b0*/  DFMA R12, R12, R22, R20 ;  /* 0x000000160c0c722b */ /* 0x004fd00000000014 */
[----:B---3--:R-:W-:-:S08]  /*06c0*/  DFMA R10, R10, R18, R12 ;  /* 0x000000120a0a722b */ /* 0x008fd0000000000c */
[----:B----4-:R-:W-:-:S08]  /*06d0*/  DFMA R10, R14, R16, R10 ;  /* 0x000000100e0a722b */ /* 0x010fd0000000000a */
[----:B-----5:R-:W-:-:S11]  /*06e0*/  DFMA R20, R26, R28, R10 ;  /* 0x0000001c1a14722b */ /* 0x020fd6000000000a */
.L_x_61:
[----:B------:R-:W-:Y:S05]  /*06f0*/  @!P1 BRA `(.L_x_58) ;  /* 0x00000000006c9947 */ /* 0x000fea0003800000 */
[----:B------:R-:W0:Y:S01]  /*0700*/  LDC.64 R18, c[0x0][0x388] ;  /* 0x0000e200ff127b82 */ /* 0x000e220000000a00 */
[----:B------:R-:W-:Y:S02]  /*0710*/  ISETP.NE.AND P0, PT, R5, 0x1, PT ;  /* 0x000000010500780c */ /* 0x000fe40003f05270 */
[----:B------:R-:W-:-:S04]  /*0720*/  LOP3.LUT R2, R0, 0x1, RZ, 0xc0, !PT ;  /* 0x0000000100027812 */ /* 0x000fc800078ec0ff */
[----:B------:R-:W-:Y:S01]  /*0730*/  ISETP.NE.U32.AND P1, PT, R2, 0x1, PT ;  /* 0x000000010200780c */ /* 0x000fe20003f25070 */
[----:B------:R-:W1:Y:S06]  /*0740*/  LDC.64 R10, c[0x0][0x380] ;  /* 0x0000e000ff0a7b82 */ /* 0x000e6c0000000a00 */
[----:B------:R-:W-:Y:S02]  /*0750*/  @P0 IMAD R5, R9, R0, R7 ;  /* 0x0000000009050224 */ /* 0x000fe400078e0207 */
[----:B------:R-:W2:Y:S01]  /*0760*/  LDC.64 R16, c[0x0][0x380] ;  /* 0x0000e000ff107b82 */ /* 0x000ea20000000a00 */
[----:B------:R-:W-:-:S07]  /*0770*/  @P0 IMAD.IADD R23, R4, 0x1, R9 ;  /* 0x0000000104170824 */ /* 0x000fce00078e0209 */
[----:B------:R-:W3:Y:S01]  /*0780*/  LDC.64 R14, c[0x0][0x388] ;  /* 0x0000e200ff0e7b82 */ /* 0x000ee20000000a00 */
[C---:B0-----:R-:W-:Y:S01]  /*0790*/  @P0 IMAD.WIDE.U32 R24, R5.reuse, 0x8, R18 ;  /* 0x0000000805180825 */ /* 0x041fe200078e0012 */
[----:B------:R-:W-:-:S03]  /*07a0*/  @P0 IADD3 R5, PT, PT, R5, R0, RZ ;  /* 0x0000000005050210 */ /* 0x000fc60007ffe0ff */
[----:B-1----:R-:W-:Y:S01]  /*07b0*/  @P0 IMAD.WIDE R22, R23, 0x8, R10 ;  /* 0x0000000817160825 */ /* 0x002fe200078e020a */
[----:B------:R-:W-:Y:S01]  /*07c0*/  @P0 IADD3 R9, PT, PT, R9, 0x2, RZ ;  /* 0x0000000209090810 */ /* 0x000fe20007ffe0ff */
[----:B------:R-:W4:Y:S02]  /*07d0*/  @P0 LDG.E.64 R10, desc[UR6][R24.64] ;  /* 0x00000006180a0981 */ /* 0x000f24000c1e1b00 */
[----:B------:R-:W-:Y:S02]  /*07e0*/  @P0 IMAD.WIDE.U32 R18, R5, 0x8, R18 ;  /* 0x0000000805120825 */ /* 0x000fe400078e0012 */
[----:B------:R-:W4:Y:S01]  /*07f0*/  @P0 LDG.E.64 R12, desc[UR6][R22.64] ;  /* 0x00000006160c0981 */ /* 0x000f22000c1e1b00 */
[----:B------:R-:W-:Y:S01]  /*0800*/  @!P1 IADD3 R27, PT, PT, R4, R9, RZ ;  /* 0x00000009041b9210 */ /* 0x000fe20007ffe0ff */
[----:B------:R-:W-:Y:S02]  /*0810*/  @!P1 IMAD R9, R9, R0, R7 ;  /* 0x0000000009099224 */ /* 0x000fe400078e0207 */
[----:B------:R-:W5:Y:S02]  /*0820*/  @P0 LDG.E.64 R4, desc[UR6][R22.64+0x8] ;  /* 0x0000080616040981 */ /* 0x000f64000c1e1b00 */
[----:B--2---:R-:W-:-:S02]  /*0830*/  @!P1 IMAD.WIDE R16, R27, 0x8, R16 ;  /* 0x000000081b109825 */ /* 0x004fc400078e0210 */
[----:B------:R-:W5:Y:S02]  /*0840*/  @P0 LDG.E.64 R18, desc[UR6][R18.64] ;  /* 0x0000000612120981 */ /* 0x000f64000c1e1b00 */
[----:B---3--:R-:W-:Y:S02]  /*0850*/  @!P1 IMAD.WIDE.U32 R14, R9, 0x8, R14 ;  /* 0x00000008090e9825 */ /* 0x008fe400078e000e */
[----:B------:R-:W2:Y:S04]  /*0860*/  @!P1 LDG.E.64 R16, desc[UR6][R16.64] ;  /* 0x0000000610109981 */ /* 0x000ea8000c1e1b00 */
[----:B------:R-:W2:Y:S01]  /*0870*/  @!P1 LDG.E.64 R14, desc[UR6][R14.64] ;  /* 0x000000060e0e9981 */ /* 0x000ea2000c1e1b00 */
[----:B----4-:R-:W-:-:S08]  /*0880*/  @P0 DFMA R10, R12, R10, R20 ;  /* 0x0000000a0c0a022b */ /* 0x010fd00000000014 */
[----:B-----5:R-:W-:-:S08]  /*0890*/  @P0 DFMA R20, R4, R18, R10 ;  /* 0x000000120414022b */ /* 0x020fd0000000000a */
[----:B--2---:R-:W-:-:S11]  /*08a0*/  @!P1 DFMA R20, R16, R14, R20 ;  /* 0x0000000e1014922b */ /* 0x004fd60000000014 */
.L_x_58:
[----:B------:R-:W0:Y:S01]  /*08b0*/  LDC.64 R4, c[0x0][0x390] ;  /* 0x0000e400ff047b82 */ /* 0x000e220000000a00 */
[----:B------:R-:W-:-:S04]  /*08c0*/  IMAD R3, R3, R0, R7 ;  /* 0x0000000003037224 */ /* 0x000fc800078e0207 */
[----:B0-----:R-:W-:-:S05]  /*08d0*/  IMAD.WIDE R2, R3, 0x8, R4 ;  /* 0x0000000803027825 */ /* 0x001fca00078e0204 */
[----:B------:R-:W-:Y:S01]  /*08e0*/  STG.E.64 desc[UR6][R2.64], R20 ;  /* 0x0000001402007986 */ /* 0x000fe2000c101b06 */
[----:B------:R-:W-:Y:S05]  /*08f0*/  EXIT ;  /* 0x000000000000794d */ /* 0x000fea0003800000 */
.L_x_62:
        /* <DEDUP_REMOVED lines=16> */
.L_x_72:


//--------------------- .nv.shared._Z7QR_initPddid --------------------------
	.section	.nv.shared._Z7QR_initPddid,"aw",@nobits
	.sectionflags	@""
	.align	8
.nv.shared._Z7QR_initPddid:
	.zero		1168


//--------------------- .nv.shared.reserved.0     --------------------------
	.section	.nv.shared.reserved.0,"aw",@nobits
	.weak		__nv_reservedSMEM_offset_0_alias
	.size		__nv_reservedSMEM_offset_0_alias, 0, 64
	.other		__nv_reservedSMEM_offset_0_alias,@"STO_CUDA_RESERVED_SHARED STV_DEFAULT"
__nv_reservedSMEM_offset_0_alias:
	.zero		0
	.zero		64


//--------------------- .nv.shared._Z6QR_gpuPddiid --------------------------
	.section	.nv.shared._Z6QR_gpuPddiid,"aw",@nobits
	.sectionflags	@""
	.align	8
.nv.shared._Z6QR_gpuPddiid:
	.zero		1280


//--------------------- .nv.constant0._Z7QR_initPddid --------------------------
	.section	.nv.constant0._Z7QR_initPddid,"a",@progbits
	.sectionflags	@""
	.align	4
.nv.constant0._Z7QR_initPddid:
	.zero		928


//--------------------- .nv.constant0._Z6QR_gpuPddiid --------------------------
	.section	.nv.constant0._Z6QR_gpuPddiid,"a",@progbits
	.sectionflags	@""
	.align	4
.nv.constant0._Z6QR_gpuPddiid:
	.zero		928


//--------------------- .nv.constant0._Z15Householder_gpuPdS_S_ii --------------------------
	.section	.nv.constant0._Z15Householder_gpuPdS_S_ii,"a",@progbits
	.sectionflags	@""
	.align	4
.nv.constant0._Z15Householder_gpuPdS_S_ii:
	.zero		928


//--------------------- .nv.constant0._Z6MatMulPdS_S_i --------------------------
	.section	.nv.constant0._Z6MatMulPdS_S_i,"a",@progbits
	.sectionflags	@""
	.align	4
.nv.constant0._Z6MatMulPdS_S_i:
	.zero		924


//--------------------- SYMBOLS --------------------------

	.type		.nv.reservedSmem.offset0,@object
	.size		.nv.reservedSmem.offset0,0x4
	.type		.nv.reservedSmem.cap,@object
	.size		.nv.reservedSmem.cap,0x4
